//
// Generated by NVIDIA NVVM Compiler
//
// Compiler Build ID: CL-36424714
// Cuda compilation tools, release 13.0, V13.0.88
// Based on NVVM 20.0.0
//

.version 9.0
.target sm_100
.address_size 64

	// .globl	_Z25softmax_forward_kernel_v1PfPKfii

.visible .entry _Z25softmax_forward_kernel_v1PfPKfii(
	.param .u64 .ptr .align 1 _Z25softmax_forward_kernel_v1PfPKfii_param_0,
	.param .u64 .ptr .align 1 _Z25softmax_forward_kernel_v1PfPKfii_param_1,
	.param .u32 _Z25softmax_forward_kernel_v1PfPKfii_param_2,
	.param .u32 _Z25softmax_forward_kernel_v1PfPKfii_param_3
)
{
	.reg .pred 	%p<29>;
	.reg .b32 	%r<97>;
	.reg .b32 	%f<367>;
	.reg .b64 	%rd<63>;

	ld.param.u64 	%rd24, [_Z25softmax_forward_kernel_v1PfPKfii_param_0];
	ld.param.u64 	%rd25, [_Z25softmax_forward_kernel_v1PfPKfii_param_1];
	ld.param.u32 	%r45, [_Z25softmax_forward_kernel_v1PfPKfii_param_2];
	ld.param.u32 	%r44, [_Z25softmax_forward_kernel_v1PfPKfii_param_3];
	mov.u32 	%r46, %ctaid.x;
	mov.u32 	%r47, %ntid.x;
	mov.u32 	%r48, %tid.x;
	mad.lo.s32 	%r1, %r46, %r47, %r48;
	setp.ge.s32 	%p1, %r1, %r45;
	@%p1 bra 	$L__BB0_39;
	cvta.to.global.u64 	%rd1, %rd24;
	cvta.to.global.u64 	%rd2, %rd25;
	mul.lo.s32 	%r2, %r44, %r1;
	cvt.s64.s32 	%rd3, %r2;
	mul.wide.s32 	%rd26, %r2, 4;
	add.s64 	%rd4, %rd2, %rd26;
	setp.lt.s32 	%p2, %r44, 1;
	mov.f32 	%f357, 0fFF800000;
	@%p2 bra 	$L__BB0_14;
	and.b32  	%r3, %r44, 15;
	setp.lt.u32 	%p3, %r44, 16;
	mov.f32 	%f357, 0fFF800000;
	mov.b32 	%r83, 0;
	@%p3 bra 	$L__BB0_5;
	and.b32  	%r83, %r44, 2147483632;
	neg.s32 	%r87, %r83;
	add.s64 	%rd28, %rd26, %rd2;
	add.s64 	%rd58, %rd28, 32;
	mov.f32 	%f357, 0fFF800000;
$L__BB0_4:
	.pragma "nounroll";
	ld.global.nc.f32 	%f31, [%rd58+-32];
	max.f32 	%f32, %f357, %f31;
	ld.global.nc.f32 	%f33, [%rd58+-28];
	max.f32 	%f34, %f32, %f33;
	ld.global.nc.f32 	%f35, [%rd58+-24];
	max.f32 	%f36, %f34, %f35;
	ld.global.nc.f32 	%f37, [%rd58+-20];
	max.f32 	%f38, %f36, %f37;
	ld.global.nc.f32 	%f39, [%rd58+-16];
	max.f32 	%f40, %f38, %f39;
	ld.global.nc.f32 	%f41, [%rd58+-12];
	max.f32 	%f42, %f40, %f41;
	ld.global.nc.f32 	%f43, [%rd58+-8];
	max.f32 	%f44, %f42, %f43;
	ld.global.nc.f32 	%f45, [%rd58+-4];
	max.f32 	%f46, %f44, %f45;
	ld.global.nc.f32 	%f47, [%rd58];
	max.f32 	%f48, %f46, %f47;
	ld.global.nc.f32 	%f49, [%rd58+4];
	max.f32 	%f50, %f48, %f49;
	ld.global.nc.f32 	%f51, [%rd58+8];
	max.f32 	%f52, %f50, %f51;
	ld.global.nc.f32 	%f53, [%rd58+12];
	max.f32 	%f54, %f52, %f53;
	ld.global.nc.f32 	%f55, [%rd58+16];
	max.f32 	%f56, %f54, %f55;
	ld.global.nc.f32 	%f57, [%rd58+20];
	max.f32 	%f58, %f56, %f57;
	ld.global.nc.f32 	%f59, [%rd58+24];
	max.f32 	%f60, %f58, %f59;
	ld.global.nc.f32 	%f61, [%rd58+28];
	max.f32 	%f357, %f60, %f61;
	add.s32 	%r87, %r87, 16;
	add.s64 	%rd58, %rd58, 64;
	setp.eq.s32 	%p4, %r87, 0;
	@%p4 bra 	$L__BB0_5;
	bra.uni 	$L__BB0_4;
$L__BB0_5:
	setp.eq.s32 	%p5, %r3, 0;
	@%p5 bra 	$L__BB0_14;
	and.b32  	%r7, %r44, 7;
	setp.lt.u32 	%p6, %r3, 8;
	@%p6 bra 	$L__BB0_8;
	mul.wide.u32 	%rd29, %r83, 4;
	add.s64 	%rd30, %rd4, %rd29;
	ld.global.nc.f32 	%f63, [%rd30];
	max.f32 	%f64, %f357, %f63;
	ld.global.nc.f32 	%f65, [%rd30+4];
	max.f32 	%f66, %f64, %f65;
	ld.global.nc.f32 	%f67, [%rd30+8];
	max.f32 	%f68, %f66, %f67;
	ld.global.nc.f32 	%f69, [%rd30+12];
	max.f32 	%f70, %f68, %f69;
	ld.global.nc.f32 	%f71, [%rd30+16];
	max.f32 	%f72, %f70, %f71;
	ld.global.nc.f32 	%f73, [%rd30+20];
	max.f32 	%f74, %f72, %f73;
	ld.global.nc.f32 	%f75, [%rd30+24];
	max.f32 	%f76, %f74, %f75;
	ld.global.nc.f32 	%f77, [%rd30+28];
	max.f32 	%f357, %f76, %f77;
	add.s32 	%r83, %r83, 8;
$L__BB0_8:
	setp.eq.s32 	%p7, %r7, 0;
	@%p7 bra 	$L__BB0_14;
	and.b32  	%r10, %r44, 3;
	setp.lt.u32 	%p8, %r7, 4;
	@%p8 bra 	$L__BB0_11;
	mul.wide.u32 	%rd31, %r83, 4;
	add.s64 	%rd32, %rd4, %rd31;
	ld.global.nc.f32 	%f79, [%rd32];
	max.f32 	%f80, %f357, %f79;
	ld.global.nc.f32 	%f81, [%rd32+4];
	max.f32 	%f82, %f80, %f81;
	ld.global.nc.f32 	%f83, [%rd32+8];
	max.f32 	%f84, %f82, %f83;
	ld.global.nc.f32 	%f85, [%rd32+12];
	max.f32 	%f357, %f84, %f85;
	add.s32 	%r83, %r83, 4;
$L__BB0_11:
	setp.eq.s32 	%p9, %r10, 0;
	@%p9 bra 	$L__BB0_14;
	mul.wide.u32 	%rd34, %r83, 4;
	add.s64 	%rd35, %rd26, %rd34;
	add.s64 	%rd57, %rd2, %rd35;
	neg.s32 	%r86, %r10;
$L__BB0_13:
	.pragma "nounroll";
	ld.global.nc.f32 	%f86, [%rd57];
	max.f32 	%f357, %f357, %f86;
	add.s64 	%rd57, %rd57, 4;
	add.s32 	%r86, %r86, 1;
	setp.ne.s32 	%p10, %r86, 0;
	@%p10 bra 	$L__BB0_13;
$L__BB0_14:
	shl.b64 	%rd36, %rd3, 2;
	add.s64 	%rd9, %rd1, %rd36;
	setp.lt.s32 	%p11, %r44, 1;
	mov.f32 	%f366, 0f00000000;
	@%p11 bra 	$L__BB0_26;
	and.b32  	%r16, %r44, 7;
	setp.lt.u32 	%p12, %r44, 8;
	mov.f32 	%f366, 0f00000000;
	mov.b32 	%r89, 0;
	@%p12 bra 	$L__BB0_18;
	and.b32  	%r89, %r44, 2147483640;
	neg.s32 	%r88, %r89;
	add.s64 	%rd38, %rd26, 16;
	add.s64 	%rd60, %rd2, %rd38;
	add.s64 	%rd59, %rd1, %rd38;
	mov.f32 	%f366, 0f00000000;
$L__BB0_17:
	.pragma "nounroll";
	ld.global.nc.f32 	%f91, [%rd60+-16];
	sub.f32 	%f92, %f91, %f357;
	fma.rn.f32 	%f93, %f92, 0f3BBB989D, 0f3F000000;
	cvt.sat.f32.f32 	%f94, %f93;
	mov.f32 	%f95, 0f4B400001;
	mov.f32 	%f96, 0f437C0000;
	fma.rm.f32 	%f97, %f94, %f96, %f95;
	add.f32 	%f98, %f97, 0fCB40007F;
	neg.f32 	%f99, %f98;
	fma.rn.f32 	%f100, %f92, 0f3FB8AA3B, %f99;
	fma.rn.f32 	%f101, %f92, 0f32A57060, %f100;
	mov.b32 	%r51, %f97;
	shl.b32 	%r52, %r51, 23;
	mov.b32 	%f102, %r52;
	ex2.approx.ftz.f32 	%f103, %f101;
	mul.f32 	%f104, %f103, %f102;
	st.global.f32 	[%rd59+-16], %f104;
	add.f32 	%f105, %f366, %f104;
	ld.global.nc.f32 	%f106, [%rd60+-12];
	sub.f32 	%f107, %f106, %f357;
	fma.rn.f32 	%f108, %f107, 0f3BBB989D, 0f3F000000;
	cvt.sat.f32.f32 	%f109, %f108;
	fma.rm.f32 	%f110, %f109, %f96, %f95;
	add.f32 	%f111, %f110, 0fCB40007F;
	neg.f32 	%f112, %f111;
	fma.rn.f32 	%f113, %f107, 0f3FB8AA3B, %f112;
	fma.rn.f32 	%f114, %f107, 0f32A57060, %f113;
	mov.b32 	%r53, %f110;
	shl.b32 	%r54, %r53, 23;
	mov.b32 	%f115, %r54;
	ex2.approx.ftz.f32 	%f116, %f114;
	mul.f32 	%f117, %f116, %f115;
	st.global.f32 	[%rd59+-12], %f117;
	add.f32 	%f118, %f105, %f117;
	ld.global.nc.f32 	%f119, [%rd60+-8];
	sub.f32 	%f120, %f119, %f357;
	fma.rn.f32 	%f121, %f120, 0f3BBB989D, 0f3F000000;
	cvt.sat.f32.f32 	%f122, %f121;
	fma.rm.f32 	%f123, %f122, %f96, %f95;
	add.f32 	%f124, %f123, 0fCB40007F;
	neg.f32 	%f125, %f124;
	fma.rn.f32 	%f126, %f120, 0f3FB8AA3B, %f125;
	fma.rn.f32 	%f127, %f120, 0f32A57060, %f126;
	mov.b32 	%r55, %f123;
	shl.b32 	%r56, %r55, 23;
	mov.b32 	%f128, %r56;
	ex2.approx.ftz.f32 	%f129, %f127;
	mul.f32 	%f130, %f129, %f128;
	st.global.f32 	[%rd59+-8], %f130;
	add.f32 	%f131, %f118, %f130;
	ld.global.nc.f32 	%f132, [%rd60+-4];
	sub.f32 	%f133, %f132, %f357;
	fma.rn.f32 	%f134, %f133, 0f3BBB989D, 0f3F000000;
	cvt.sat.f32.f32 	%f135, %f134;
	fma.rm.f32 	%f136, %f135, %f96, %f95;
	add.f32 	%f137, %f136, 0fCB40007F;
	neg.f32 	%f138, %f137;
	fma.rn.f32 	%f139, %f133, 0f3FB8AA3B, %f138;
	fma.rn.f32 	%f140, %f133, 0f32A57060, %f139;
	mov.b32 	%r57, %f136;
	shl.b32 	%r58, %r57, 23;
	mov.b32 	%f141, %r58;
	ex2.approx.ftz.f32 	%f142, %f140;
	mul.f32 	%f143, %f142, %f141;
	st.global.f32 	[%rd59+-4], %f143;
	add.f32 	%f144, %f131, %f143;
	ld.global.nc.f32 	%f145, [%rd60];
	sub.f32 	%f146, %f145, %f357;
	fma.rn.f32 	%f147, %f146, 0f3BBB989D, 0f3F000000;
	cvt.sat.f32.f32 	%f148, %f147;
	fma.rm.f32 	%f149, %f148, %f96, %f95;
	add.f32 	%f150, %f149, 0fCB40007F;
	neg.f32 	%f151, %f150;
	fma.rn.f32 	%f152, %f146, 0f3FB8AA3B, %f151;
	fma.rn.f32 	%f153, %f146, 0f32A57060, %f152;
	mov.b32 	%r59, %f149;
	shl.b32 	%r60, %r59, 23;
	mov.b32 	%f154, %r60;
	ex2.approx.ftz.f32 	%f155, %f153;
	mul.f32 	%f156, %f155, %f154;
	st.global.f32 	[%rd59], %f156;
	add.f32 	%f157, %f144, %f156;
	ld.global.nc.f32 	%f158, [%rd60+4];
	sub.f32 	%f159, %f158, %f357;
	fma.rn.f32 	%f160, %f159, 0f3BBB989D, 0f3F000000;
	cvt.sat.f32.f32 	%f161, %f160;
	fma.rm.f32 	%f162, %f161, %f96, %f95;
	add.f32 	%f163, %f162, 0fCB40007F;
	neg.f32 	%f164, %f163;
	fma.rn.f32 	%f165, %f159, 0f3FB8AA3B, %f164;
	fma.rn.f32 	%f166, %f159, 0f32A57060, %f165;
	mov.b32 	%r61, %f162;
	shl.b32 	%r62, %r61, 23;
	mov.b32 	%f167, %r62;
	ex2.approx.ftz.f32 	%f168, %f166;
	mul.f32 	%f169, %f168, %f167;
	st.global.f32 	[%rd59+4], %f169;
	add.f32 	%f170, %f157, %f169;
	ld.global.nc.f32 	%f171, [%rd60+8];
	sub.f32 	%f172, %f171, %f357;
	fma.rn.f32 	%f173, %f172, 0f3BBB989D, 0f3F000000;
	cvt.sat.f32.f32 	%f174, %f173;
	fma.rm.f32 	%f175, %f174, %f96, %f95;
	add.f32 	%f176, %f175, 0fCB40007F;
	neg.f32 	%f177, %f176;
	fma.rn.f32 	%f178, %f172, 0f3FB8AA3B, %f177;
	fma.rn.f32 	%f179, %f172, 0f32A57060, %f178;
	mov.b32 	%r63, %f175;
	shl.b32 	%r64, %r63, 23;
	mov.b32 	%f180, %r64;
	ex2.approx.ftz.f32 	%f181, %f179;
	mul.f32 	%f182, %f181, %f180;
	st.global.f32 	[%rd59+8], %f182;
	add.f32 	%f183, %f170, %f182;
	ld.global.nc.f32 	%f184, [%rd60+12];
	sub.f32 	%f185, %f184, %f357;
	fma.rn.f32 	%f186, %f185, 0f3BBB989D, 0f3F000000;
	cvt.sat.f32.f32 	%f187, %f186;
	fma.rm.f32 	%f188, %f187, %f96, %f95;
	add.f32 	%f189, %f188, 0fCB40007F;
	neg.f32 	%f190, %f189;
	fma.rn.f32 	%f191, %f185, 0f3FB8AA3B, %f190;
	fma.rn.f32 	%f192, %f185, 0f32A57060, %f191;
	mov.b32 	%r65, %f188;
	shl.b32 	%r66, %r65, 23;
	mov.b32 	%f193, %r66;
	ex2.approx.ftz.f32 	%f194, %f192;
	mul.f32 	%f195, %f194, %f193;
	st.global.f32 	[%rd59+12], %f195;
	add.f32 	%f366, %f183, %f195;
	add.s32 	%r88, %r88, 8;
	add.s64 	%rd60, %rd60, 32;
	add.s64 	%rd59, %rd59, 32;
	setp.ne.s32 	%p13, %r88, 0;
	@%p13 bra 	$L__BB0_17;
$L__BB0_18:
	setp.eq.s32 	%p14, %r16, 0;
	@%p14 bra 	$L__BB0_26;
	and.b32  	%r24, %r44, 3;
	setp.lt.u32 	%p15, %r16, 4;
	@%p15 bra 	$L__BB0_21;
	mul.wide.u32 	%rd39, %r89, 4;
	add.s64 	%rd40, %rd4, %rd39;
	ld.global.nc.f32 	%f197, [%rd40];
	sub.f32 	%f198, %f197, %f357;
	fma.rn.f32 	%f199, %f198, 0f3BBB989D, 0f3F000000;
	cvt.sat.f32.f32 	%f200, %f199;
	mov.f32 	%f201, 0f4B400001;
	mov.f32 	%f202, 0f437C0000;
	fma.rm.f32 	%f203, %f200, %f202, %f201;
	add.f32 	%f204, %f203, 0fCB40007F;
	neg.f32 	%f205, %f204;
	fma.rn.f32 	%f206, %f198, 0f3FB8AA3B, %f205;
	fma.rn.f32 	%f207, %f198, 0f32A57060, %f206;
	mov.b32 	%r67, %f203;
	shl.b32 	%r68, %r67, 23;
	mov.b32 	%f208, %r68;
	ex2.approx.ftz.f32 	%f209, %f207;
	mul.f32 	%f210, %f209, %f208;
	add.s64 	%rd41, %rd9, %rd39;
	st.global.f32 	[%rd41], %f210;
	add.f32 	%f211, %f366, %f210;
	ld.global.nc.f32 	%f212, [%rd40+4];
	sub.f32 	%f213, %f212, %f357;
	fma.rn.f32 	%f214, %f213, 0f3BBB989D, 0f3F000000;
	cvt.sat.f32.f32 	%f215, %f214;
	fma.rm.f32 	%f216, %f215, %f202, %f201;
	add.f32 	%f217, %f216, 0fCB40007F;
	neg.f32 	%f218, %f217;
	fma.rn.f32 	%f219, %f213, 0f3FB8AA3B, %f218;
	fma.rn.f32 	%f220, %f213, 0f32A57060, %f219;
	mov.b32 	%r69, %f216;
	shl.b32 	%r70, %r69, 23;
	mov.b32 	%f221, %r70;
	ex2.approx.ftz.f32 	%f222, %f220;
	mul.f32 	%f223, %f222, %f221;
	st.global.f32 	[%rd41+4], %f223;
	add.f32 	%f224, %f211, %f223;
	ld.global.nc.f32 	%f225, [%rd40+8];
	sub.f32 	%f226, %f225, %f357;
	fma.rn.f32 	%f227, %f226, 0f3BBB989D, 0f3F000000;
	cvt.sat.f32.f32 	%f228, %f227;
	fma.rm.f32 	%f229, %f228, %f202, %f201;
	add.f32 	%f230, %f229, 0fCB40007F;
	neg.f32 	%f231, %f230;
	fma.rn.f32 	%f232, %f226, 0f3FB8AA3B, %f231;
	fma.rn.f32 	%f233, %f226, 0f32A57060, %f232;
	mov.b32 	%r71, %f229;
	shl.b32 	%r72, %r71, 23;
	mov.b32 	%f234, %r72;
	ex2.approx.ftz.f32 	%f235, %f233;
	mul.f32 	%f236, %f235, %f234;
	st.global.f32 	[%rd41+8], %f236;
	add.f32 	%f237, %f224, %f236;
	ld.global.nc.f32 	%f238, [%rd40+12];
	sub.f32 	%f239, %f238, %f357;
	fma.rn.f32 	%f240, %f239, 0f3BBB989D, 0f3F000000;
	cvt.sat.f32.f32 	%f241, %f240;
	fma.rm.f32 	%f242, %f241, %f202, %f201;
	add.f32 	%f243, %f242, 0fCB40007F;
	neg.f32 	%f244, %f243;
	fma.rn.f32 	%f245, %f239, 0f3FB8AA3B, %f244;
	fma.rn.f32 	%f246, %f239, 0f32A57060, %f245;
	mov.b32 	%r73, %f242;
	shl.b32 	%r74, %r73, 23;
	mov.b32 	%f247, %r74;
	ex2.approx.ftz.f32 	%f248, %f246;
	mul.f32 	%f249, %f248, %f247;
	st.global.f32 	[%rd41+12], %f249;
	add.f32 	%f366, %f237, %f249;
	add.s32 	%r89, %r89, 4;
$L__BB0_21:
	setp.eq.s32 	%p16, %r24, 0;
	@%p16 bra 	$L__BB0_26;
	setp.eq.s32 	%p17, %r24, 1;
	@%p17 bra 	$L__BB0_24;
	mul.wide.u32 	%rd42, %r89, 4;
	add.s64 	%rd43, %rd4, %rd42;
	ld.global.nc.f32 	%f251, [%rd43];
	sub.f32 	%f252, %f251, %f357;
	fma.rn.f32 	%f253, %f252, 0f3BBB989D, 0f3F000000;
	cvt.sat.f32.f32 	%f254, %f253;
	mov.f32 	%f255, 0f4B400001;
	mov.f32 	%f256, 0f437C0000;
	fma.rm.f32 	%f257, %f254, %f256, %f255;
	add.f32 	%f258, %f257, 0fCB40007F;
	neg.f32 	%f259, %f258;
	fma.rn.f32 	%f260, %f252, 0f3FB8AA3B, %f259;
	fma.rn.f32 	%f261, %f252, 0f32A57060, %f260;
	mov.b32 	%r75, %f257;
	shl.b32 	%r76, %r75, 23;
	mov.b32 	%f262, %r76;
	ex2.approx.ftz.f32 	%f263, %f261;
	mul.f32 	%f264, %f263, %f262;
	add.s64 	%rd44, %rd9, %rd42;
	st.global.f32 	[%rd44], %f264;
	add.f32 	%f265, %f366, %f264;
	ld.global.nc.f32 	%f266, [%rd43+4];
	sub.f32 	%f267, %f266, %f357;
	fma.rn.f32 	%f268, %f267, 0f3BBB989D, 0f3F000000;
	cvt.sat.f32.f32 	%f269, %f268;
	fma.rm.f32 	%f270, %f269, %f256, %f255;
	add.f32 	%f271, %f270, 0fCB40007F;
	neg.f32 	%f272, %f271;
	fma.rn.f32 	%f273, %f267, 0f3FB8AA3B, %f272;
	fma.rn.f32 	%f274, %f267, 0f32A57060, %f273;
	mov.b32 	%r77, %f270;
	shl.b32 	%r78, %r77, 23;
	mov.b32 	%f275, %r78;
	ex2.approx.ftz.f32 	%f276, %f274;
	mul.f32 	%f277, %f276, %f275;
	st.global.f32 	[%rd44+4], %f277;
	add.f32 	%f366, %f265, %f277;
	add.s32 	%r89, %r89, 2;
$L__BB0_24:
	and.b32  	%r79, %r44, 1;
	setp.eq.b32 	%p18, %r79, 1;
	not.pred 	%p19, %p18;
	@%p19 bra 	$L__BB0_26;
	mul.wide.u32 	%rd45, %r89, 4;
	add.s64 	%rd46, %rd4, %rd45;
	ld.global.nc.f32 	%f278, [%rd46];
	sub.f32 	%f279, %f278, %f357;
	fma.rn.f32 	%f280, %f279, 0f3BBB989D, 0f3F000000;
	cvt.sat.f32.f32 	%f281, %f280;
	mov.f32 	%f282, 0f4B400001;
	mov.f32 	%f283, 0f437C0000;
	fma.rm.f32 	%f284, %f281, %f283, %f282;
	add.f32 	%f285, %f284, 0fCB40007F;
	neg.f32 	%f286, %f285;
	fma.rn.f32 	%f287, %f279, 0f3FB8AA3B, %f286;
	fma.rn.f32 	%f288, %f279, 0f32A57060, %f287;
	mov.b32 	%r80, %f284;
	shl.b32 	%r81, %r80, 23;
	mov.b32 	%f289, %r81;
	ex2.approx.ftz.f32 	%f290, %f288;
	mul.f32 	%f291, %f290, %f289;
	add.s64 	%rd47, %rd9, %rd45;
	st.global.f32 	[%rd47], %f291;
	add.f32 	%f366, %f366, %f291;
$L__BB0_26:
	setp.lt.s32 	%p20, %r44, 1;
	rcp.rn.f32 	%f26, %f366;
	@%p20 bra 	$L__BB0_39;
	and.b32  	%r29, %r44, 15;
	setp.lt.u32 	%p21, %r44, 16;
	mov.b32 	%r94, 0;
	@%p21 bra 	$L__BB0_30;
	and.b32  	%r94, %r44, 2147483632;
	neg.s32 	%r92, %r94;
	add.s64 	%rd49, %rd26, %rd1;
	add.s64 	%rd61, %rd49, 32;
$L__BB0_29:
	.pragma "nounroll";
	ld.global.f32 	%f292, [%rd61+-32];
	mul.f32 	%f293, %f26, %f292;
	st.global.f32 	[%rd61+-32], %f293;
	ld.global.f32 	%f294, [%rd61+-28];
	mul.f32 	%f295, %f26, %f294;
	st.global.f32 	[%rd61+-28], %f295;
	ld.global.f32 	%f296, [%rd61+-24];
	mul.f32 	%f297, %f26, %f296;
	st.global.f32 	[%rd61+-24], %f297;
	ld.global.f32 	%f298, [%rd61+-20];
	mul.f32 	%f299, %f26, %f298;
	st.global.f32 	[%rd61+-20], %f299;
	ld.global.f32 	%f300, [%rd61+-16];
	mul.f32 	%f301, %f26, %f300;
	st.global.f32 	[%rd61+-16], %f301;
	ld.global.f32 	%f302, [%rd61+-12];
	mul.f32 	%f303, %f26, %f302;
	st.global.f32 	[%rd61+-12], %f303;
	ld.global.f32 	%f304, [%rd61+-8];
	mul.f32 	%f305, %f26, %f304;
	st.global.f32 	[%rd61+-8], %f305;
	ld.global.f32 	%f306, [%rd61+-4];
	mul.f32 	%f307, %f26, %f306;
	st.global.f32 	[%rd61+-4], %f307;
	ld.global.f32 	%f308, [%rd61];
	mul.f32 	%f309, %f26, %f308;
	st.global.f32 	[%rd61], %f309;
	ld.global.f32 	%f310, [%rd61+4];
	mul.f32 	%f311, %f26, %f310;
	st.global.f32 	[%rd61+4], %f311;
	ld.global.f32 	%f312, [%rd61+8];
	mul.f32 	%f313, %f26, %f312;
	st.global.f32 	[%rd61+8], %f313;
	ld.global.f32 	%f314, [%rd61+12];
	mul.f32 	%f315, %f26, %f314;
	st.global.f32 	[%rd61+12], %f315;
	ld.global.f32 	%f316, [%rd61+16];
	mul.f32 	%f317, %f26, %f316;
	st.global.f32 	[%rd61+16], %f317;
	ld.global.f32 	%f318, [%rd61+20];
	mul.f32 	%f319, %f26, %f318;
	st.global.f32 	[%rd61+20], %f319;
	ld.global.f32 	%f320, [%rd61+24];
	mul.f32 	%f321, %f26, %f320;
	st.global.f32 	[%rd61+24], %f321;
	ld.global.f32 	%f322, [%rd61+28];
	mul.f32 	%f323, %f26, %f322;
	st.global.f32 	[%rd61+28], %f323;
	add.s32 	%r92, %r92, 16;
	add.s64 	%rd61, %rd61, 64;
	setp.ne.s32 	%p22, %r92, 0;
	@%p22 bra 	$L__BB0_29;
$L__BB0_30:
	setp.eq.s32 	%p23, %r29, 0;
	@%p23 bra 	$L__BB0_39;
	and.b32  	%r35, %r44, 7;
	setp.lt.u32 	%p24, %r29, 8;
	@%p24 bra 	$L__BB0_33;
	mul.wide.u32 	%rd50, %r94, 4;
	add.s64 	%rd51, %rd9, %rd50;
	ld.global.f32 	%f324, [%rd51];
	mul.f32 	%f325, %f26, %f324;
	st.global.f32 	[%rd51], %f325;
	ld.global.f32 	%f326, [%rd51+4];
	mul.f32 	%f327, %f26, %f326;
	st.global.f32 	[%rd51+4], %f327;
	ld.global.f32 	%f328, [%rd51+8];
	mul.f32 	%f329, %f26, %f328;
	st.global.f32 	[%rd51+8], %f329;
	ld.global.f32 	%f330, [%rd51+12];
	mul.f32 	%f331, %f26, %f330;
	st.global.f32 	[%rd51+12], %f331;
	ld.global.f32 	%f332, [%rd51+16];
	mul.f32 	%f333, %f26, %f332;
	st.global.f32 	[%rd51+16], %f333;
	ld.global.f32 	%f334, [%rd51+20];
	mul.f32 	%f335, %f26, %f334;
	st.global.f32 	[%rd51+20], %f335;
	ld.global.f32 	%f336, [%rd51+24];
	mul.f32 	%f337, %f26, %f336;
	st.global.f32 	[%rd51+24], %f337;
	ld.global.f32 	%f338, [%rd51+28];
	mul.f32 	%f339, %f26, %f338;
	st.global.f32 	[%rd51+28], %f339;
	add.s32 	%r94, %r94, 8;
$L__BB0_33:
	setp.eq.s32 	%p25, %r35, 0;
	@%p25 bra 	$L__BB0_39;
	and.b32  	%r38, %r44, 3;
	setp.lt.u32 	%p26, %r35, 4;
	@%p26 bra 	$L__BB0_36;
	mul.wide.u32 	%rd52, %r94, 4;
	add.s64 	%rd53, %rd9, %rd52;
	ld.global.f32 	%f340, [%rd53];
	mul.f32 	%f341, %f26, %f340;
	st.global.f32 	[%rd53], %f341;
	ld.global.f32 	%f342, [%rd53+4];
	mul.f32 	%f343, %f26, %f342;
	st.global.f32 	[%rd53+4], %f343;
	ld.global.f32 	%f344, [%rd53+8];
	mul.f32 	%f345, %f26, %f344;
	st.global.f32 	[%rd53+8], %f345;
	ld.global.f32 	%f346, [%rd53+12];
	mul.f32 	%f347, %f26, %f346;
	st.global.f32 	[%rd53+12], %f347;
	add.s32 	%r94, %r94, 4;
$L__BB0_36:
	setp.eq.s32 	%p27, %r38, 0;
	@%p27 bra 	$L__BB0_39;
	mul.wide.u32 	%rd55, %r94, 4;
	add.s64 	%rd56, %rd26, %rd55;
	add.s64 	%rd62, %rd1, %rd56;
	neg.s32 	%r96, %r38;
$L__BB0_38:
	.pragma "nounroll";
	ld.global.f32 	%f348, [%rd62];
	mul.f32 	%f349, %f26, %f348;
	st.global.f32 	[%rd62], %f349;
	add.s64 	%rd62, %rd62, 4;
	add.s32 	%r96, %r96, 1;
	setp.ne.s32 	%p28, %r96, 0;
	@%p28 bra 	$L__BB0_38;
$L__BB0_39:
	ret;

}


// ===== COMPILED SASS (sm_100) =====

	.target	sm_100

	.elftype	@"ET_EXEC"


//--------------------- .note.nv.tkinfo           --------------------------
	.section	.note.nv.tkinfo,"",@"SHT_NOTE"
	.sectionflags	@"SHF_NOTE_NV_TKINFO"
	.tkinfo
        /*0018*/ 	.word	0x00000002
        /*0030*/ 	.string	""
        /*0030*/ 	.string	"ptxas"
        /*0030*/ 	.string	"Cuda compilation tools, release 13.0, V13.0.88"
        /*0030*/ 	.string	"Build cuda_13.0.r13.0/compiler.36424714_0"
        /*0030*/ 	.string	"-arch sm_100 -m 64 "



//--------------------- .note.nv.cuinfo           --------------------------
	.section	.note.nv.cuinfo,"",@"SHT_NOTE"
	.sectionflags	@"SHF_NOTE_NV_CUINFO"
        /*0018*/ 	.short	0x0002
        /*001a*/ 	.short	0x0064
        /*001c*/ 	.short	0x0082
	.zero		2


//--------------------- .nv.info                  --------------------------
	.section	.nv.info,"",@"SHT_CUDA_INFO"
	.align	4


	//----- nvinfo : EIATTR_REGCOUNT
	.align		4
        /*0000*/ 	.byte	0x04, 0x2f
        /*0002*/ 	.short	(.L_1 - .L_0)
	.align		4
.L_0:
        /*0004*/ 	.word	index@(_Z25softmax_forward_kernel_v1PfPKfii)
        /*0008*/ 	.word	0x00000020


	//----- nvinfo : EIATTR_FRAME_SIZE
	.align		4
.L_1:
        /*000c*/ 	.byte	0x04, 0x11
        /*000e*/ 	.short	(.L_3 - .L_2)
	.align		4
.L_2:
        /*0010*/ 	.word	index@($__internal_0_$__cuda_sm20_rcp_rn_f32_slowpath)
        /*0014*/ 	.word	0x00000000


	//----- nvinfo : EIATTR_FRAME_SIZE
	.align		4
.L_3:
        /*0018*/ 	.byte	0x04, 0x11
        /*001a*/ 	.short	(.L_5 - .L_4)
	.align		4
.L_4:
        /*001c*/ 	.word	index@(_Z25softmax_forward_kernel_v1PfPKfii)
        /*0020*/ 	.word	0x00000000


	//----- nvinfo : EIATTR_MIN_STACK_SIZE
	.align		4
.L_5:
        /*0024*/ 	.byte	0x04, 0x12
        /*0026*/ 	.short	(.L_7 - .L_6)
	.align		4
.L_6:
        /*0028*/ 	.word	index@(_Z25softmax_forward_kernel_v1PfPKfii)
        /*002c*/ 	.word	0x00000000
.L_7:


//--------------------- .nv.compat                --------------------------
	.section	.nv.compat,"",@"SHT_CUDA_COMPAT_INFO"
	.align	4
        /*0000*/ 	.byte	0x02, 0x09, 0x00, 0x00, 0x02, 0x02, 0x01, 0x00, 0x02, 0x05, 0x05, 0x00, 0x03, 0x07, 0x01, 0x01
        /*0010*/ 	.byte	0x02, 0x03, 0x00, 0x00, 0x02, 0x06, 0x01, 0x00, 0x04, 0x0b, 0x08, 0x00, 0x09, 0x00, 0x00, 0x00
        /*0020*/ 	.byte	0x00, 0x00, 0x00, 0x00


//--------------------- .nv.info._Z25softmax_forward_kernel_v1PfPKfii --------------------------
	.section	.nv.info._Z25softmax_forward_kernel_v1PfPKfii,"",@"SHT_CUDA_INFO"
	.sectionflags	@""
	.align	4


	//----- nvinfo : EIATTR_CUDA_API_VERSION
	.align		4
        /*0000*/ 	.byte	0x04, 0x37
        /*0002*/ 	.short	(.L_9 - .L_8)
.L_8:
        /*0004*/ 	.word	0x00000082


	//----- nvinfo : EIATTR_KPARAM_INFO
	.align		4
.L_9:
        /*0008*/ 	.byte	0x04, 0x17
        /*000a*/ 	.short	(.L_11 - .L_10)
.L_10:
        /*000c*/ 	.word	0x00000000
        /*0010*/ 	.short	0x0003
        /*0012*/ 	.short	0x0014
        /*0014*/ 	.byte	0x00, 0xf0, 0x11, 0x00


	//----- nvinfo : EIATTR_KPARAM_INFO
	.align		4
.L_11:
        /*0018*/ 	.byte	0x04, 0x17
        /*001a*/ 	.short	(.L_13 - .L_12)
.L_12:
        /*001c*/ 	.word	0x00000000
        /*0020*/ 	.short	0x0002
        /*0022*/ 	.short	0x0010
        /*0024*/ 	.byte	0x00, 0xf0, 0x11, 0x00


	//----- nvinfo : EIATTR_KPARAM_INFO
	.align		4
.L_13:
        /*0028*/ 	.byte	0x04, 0x17
        /*002a*/ 	.short	(.L_15 - .L_14)
.L_14:
        /*002c*/ 	.word	0x00000000
        /*0030*/ 	.short	0x0001
        /*0032*/ 	.short	0x0008
        /*0034*/ 	.byte	0x00, 0xf5, 0x21, 0x00


	//----- nvinfo : EIATTR_KPARAM_INFO
	.align		4
.L_15:
        /*0038*/ 	.byte	0x04, 0x17
        /*003a*/ 	.short	(.L_17 - .L_16)
.L_16:
        /*003c*/ 	.word	0x00000000
        /*0040*/ 	.short	0x0000
        /*0042*/ 	.short	0x0000
        /*0044*/ 	.byte	0x00, 0xf5, 0x21, 0x00


	//----- nvinfo : EIATTR_SPARSE_MMA_MASK
	.align		4
.L_17:
        /*0048*/ 	.byte	0x03, 0x50
        /*004a*/ 	.short	0x0000


	//----- nvinfo : EIATTR_MAXREG_COUNT
	.align		4
        /*004c*/ 	.byte	0x03, 0x1b
        /*004e*/ 	.short	0x00ff


	//----- nvinfo : EIATTR_MERCURY_ISA_VERSION
	.align		4
        /*0050*/ 	.byte	0x03, 0x5f
        /*0052*/ 	.short	0x0101


	//----- nvinfo : EIATTR_VRC_CTA_INIT_COUNT
	.align		4
        /*0054*/ 	.byte	0x02, 0x4a
	.zero		1
	.zero		1


	//----- nvinfo : EIATTR_EXIT_INSTR_OFFSETS
	.align		4
        /*0058*/ 	.byte	0x04, 0x1c
        /*005a*/ 	.short	(.L_19 - .L_18)


	//   ....[0]....
.L_18:
        /*005c*/ 	.word	0x00000070


	//   ....[1]....
        /*0060*/ 	.word	0x000016a0


	//   ....[2]....
        /*0064*/ 	.word	0x00001af0


	//   ....[3]....
        /*0068*/ 	.word	0x00001ce0


	//   ....[4]....
        /*006c*/ 	.word	0x00001e10


	//   ....[5]....
        /*0070*/ 	.word	0x00001f10


	//----- nvinfo : EIATTR_CRS_STACK_SIZE
	.align		4
.L_19:
        /*0074*/ 	.byte	0x04, 0x1e
        /*0076*/ 	.short	(.L_21 - .L_20)
.L_20:
        /*0078*/ 	.word	0x00000000


	//----- nvinfo : EIATTR_CBANK_PARAM_SIZE
	.align		4
.L_21:
        /*007c*/ 	.byte	0x03, 0x19
        /*007e*/ 	.short	0x0018


	//----- nvinfo : EIATTR_PARAM_CBANK
	.align		4
        /*0080*/ 	.byte	0x04, 0x0a
        /*0082*/ 	.short	(.L_23 - .L_22)
	.align		4
.L_22:
        /*0084*/ 	.word	index@(.nv.constant0._Z25softmax_forward_kernel_v1PfPKfii)
        /*0088*/ 	.short	0x0380
        /*008a*/ 	.short	0x0018


	//----- nvinfo : EIATTR_SW_WAR
	.align		4
.L_23:
        /*008c*/ 	.byte	0x04, 0x36
        /*008e*/ 	.short	(.L_25 - .L_24)
.L_24:
        /*0090*/ 	.word	0x00000008
.L_25:


//--------------------- .nv.callgraph             --------------------------
	.section	.nv.callgraph,"",@"SHT_CUDA_CALLGRAPH"
	.align	4
	.sectionentsize	8
	.align		4
        /*0000*/ 	.word	0x00000000
	.align		4
        /*0004*/ 	.word	0xffffffff
	.align		4
        /*0008*/ 	.word	0x00000000
	.align		4
        /*000c*/ 	.word	0xfffffffe
	.align		4
        /*0010*/ 	.word	0x00000000
	.align		4
        /*0014*/ 	.word	0xfffffffd
	.align		4
        /*0018*/ 	.word	0x00000000
	.align		4
        /*001c*/ 	.word	0xfffffffc


//--------------------- .text._Z25softmax_forward_kernel_v1PfPKfii --------------------------
	.section	.text._Z25softmax_forward_kernel_v1PfPKfii,"ax",@progbits
	.align	128
        .global         _Z25softmax_forward_kernel_v1PfPKfii
        .type           _Z25softmax_forward_kernel_v1PfPKfii,@function
        .size           _Z25softmax_forward_kernel_v1PfPKfii,(.L_x_24 - _Z25softmax_forward_kernel_v1PfPKfii)
        .other          _Z25softmax_forward_kernel_v1PfPKfii,@"STO_CUDA_ENTRY STV_DEFAULT"
_Z25softmax_forward_kernel_v1PfPKfii:
.text._Z25softmax_forward_kernel_v1PfPKfii:
[----:B------:R-:W-:Y:S01]  /*0000*/  LDC R1, c[0x0][0x37c] ;  /* 0x0000df00ff017b82 */ /* 0x000fe20000000800 */
[----:B------:R-:W0:Y:S07]  /*0010*/  S2R R3, SR_TID.X ;  /* 0x0000000000037919 */ /* 0x000e2e0000002100 */
[----:B------:R-:W0:Y:S01]  /*0020*/  S2UR UR4, SR_CTAID.X ;  /* 0x00000000000479c3 */ /* 0x000e220000002500 */
[----:B------:R-:W1:Y:S07]  /*0030*/  LDCU UR5, c[0x0][0x390] ;  /* 0x00007200ff0577ac */ /* 0x000e6e0008000800 */
[----:B------:R-:W0:Y:S02]  /*0040*/  LDC R8, c[0x0][0x360] ;  /* 0x0000d800ff087b82 */ /* 0x000e240000000800 */
[----:B0-----:R-:W-:-:S05]  /*0050*/  IMAD R8, R8, UR4, R3 ;  /* 0x0000000408087c24 */ /* 0x001fca000f8e0203 */
[----:B-1----:R-:W-:-:S13]  /*0060*/  ISETP.GE.AND P0, PT, R8, UR5, PT ;  /* 0x0000000508007c0c */ /* 0x002fda000bf06270 */
[----:B------:R-:W-:Y:S05]  /*0070*/  @P0 EXIT ;  /* 0x000000000000094d */ /* 0x000fea0003800000 */
[----:B------:R-:W0:Y:S01]  /*0080*/  LDCU UR4, c[0x0][0x394] ;  /* 0x00007280ff0477ac */ /* 0x000e220008000800 */
[----:B------:R-:W-:Y:S01]  /*0090*/  MOV R0, 0xff800000 ;  /* 0xff80000000007802 */ /* 0x000fe20000000f00 */
[----:B------:R-:W1:Y:S01]  /*00a0*/  LDCU.64 UR6, c[0x0][0x388] ;  /* 0x00007100ff0677ac */ /* 0x000e620008000a00 */
[----:B------:R-:W2:Y:S01]  /*00b0*/  LDCU.64 UR8, c[0x0][0x358] ;  /* 0x00006b00ff0877ac */ /* 0x000ea20008000a00 */
[----:B0-----:R-:W-:Y:S01]  /*00c0*/  IMAD R8, R8, UR4, RZ ;  /* 0x0000000408087c24 */ /* 0x001fe2000f8e02ff */
[----:B------:R-:W-:-:S03]  /*00d0*/  UISETP.GE.AND UP0, UPT, UR4, 0x1, UPT ;  /* 0x000000010400788c */ /* 0x000fc6000bf06270 */
[----:B------:R-:W-:Y:S01]  /*00e0*/  IMAD.WIDE R4, R8, 0x4, RZ ;  /* 0x0000000408047825 */ /* 0x000fe200078e02ff */
[----:B------:R-:W-:Y:S02]  /*00f0*/  SHF.R.S32.HI R9, RZ, 0x1f, R8 ;  /* 0x0000001fff097819 */ /* 0x000fe40000011408 */
[----:B-1----:R-:W-:-:S04]  /*0100*/  IADD3 R2, P0, PT, R4, UR6, RZ ;  /* 0x0000000604027c10 */ /* 0x002fc8000ff1e0ff */
[----:B------:R-:W-:Y:S01]  /*0110*/  IADD3.X R3, PT, PT, R5, UR7, RZ, P0, !PT ;  /* 0x0000000705037c10 */ /* 0x000fe200087fe4ff */
[----:B--2---:R-:W-:Y:S08]  /*0120*/  BRA.U !UP0, `(.L_x_0) ;  /* 0x0000000508647547 */ /* 0x004ff0000b800000 */
[----:B------:R-:W-:Y:S01]  /*0130*/  UISETP.GE.U32.AND UP1, UPT, UR4, 0x10, UPT ;  /* 0x000000100400788c */ /* 0x000fe2000bf26070 */
[----:B------:R-:W-:Y:S01]  /*0140*/  HFMA2 R11, -RZ, RZ, 0, 0 ;  /* 0x00000000ff0b7431 */ /* 0x000fe200000001ff */
[----:B------:R-:W-:Y:S01]  /*0150*/  ULOP3.LUT UR5, UR4, 0xf, URZ, 0xc0, !UPT ;  /* 0x0000000f04057892 */ /* 0x000fe2000f8ec0ff */
[----:B------:R-:W-:-:S03]  /*0160*/  MOV R0, 0xff800000 ;  /* 0xff80000000007802 */ /* 0x000fc60000000f00 */
[----:B------:R-:W-:-:S03]  /*0170*/  UISETP.NE.AND UP0, UPT, UR5, URZ, UPT ;  /* 0x000000ff0500728c */ /* 0x000fc6000bf05270 */
[----:B------:R-:W-:Y:S08]  /*0180*/  BRA.U !UP1, `(.L_x_1) ;  /* 0x0000000109907547 */ /* 0x000ff0000b800000 */
[----:B------:R-:W-:Y:S01]  /*0190*/  ULOP3.LUT UR4, UR4, 0x7ffffff0, URZ, 0xc0, !UPT ;  /* 0x7ffffff004047892 */ /* 0x000fe2000f8ec0ff */
[----:B------:R-:W-:Y:S02]  /*01a0*/  IADD3 R16, P0, PT, R2, 0x20, RZ ;  /* 0x0000002002107810 */ /* 0x000fe40007f1e0ff */
[----:B------:R-:W-:Y:S01]  /*01b0*/  MOV R0, 0xff800000 ;  /* 0xff80000000007802 */ /* 0x000fe20000000f00 */
[----:B------:R-:W-:Y:S01]  /*01c0*/  UIADD3 UR6, UPT, UPT, -UR4, URZ, URZ ;  /* 0x000000ff04067290 */ /* 0x000fe2000fffe1ff */
[----:B------:R-:W-:Y:S02]  /*01d0*/  IADD3.X R7, PT, PT, RZ, R3, RZ, P0, !PT ;  /* 0x00000003ff077210 */ /* 0x000fe400007fe4ff */
[----:B------:R-:W-:-:S09]  /*01e0*/  MOV R11, UR4 ;  /* 0x00000004000b7c02 */ /* 0x000fd20008000f00 */
.L_x_2:
[----:B------:R-:W-:-:S05]  /*01f0*/  MOV R6, R16 ;  /* 0x0000001000067202 */ /* 0x000fca0000000f00 */
[----:B------:R-:W2:Y:S04]  /*0200*/  LDG.E.CONSTANT R21, desc[UR8][R6.64+-0x20] ;  /* 0xffffe00806157981 */ /* 0x000ea8000c1e9900 */
[----:B------:R-:W2:Y:S04]  /*0210*/  LDG.E.CONSTANT R18, desc[UR8][R6.64+-0x1c] ;  /* 0xffffe40806127981 */ /* 0x000ea8000c1e9900 */
[----:B------:R-:W3:Y:S04]  /*0220*/  LDG.E.CONSTANT R23, desc[UR8][R6.64+-0x18] ;  /* 0xffffe80806177981 */ /* 0x000ee8000c1e9900 */
[----:B------:R-:W3:Y:S04]  /*0230*/  LDG.E.CONSTANT R20, desc[UR8][R6.64+-0x14] ;  /* 0xffffec0806147981 */ /* 0x000ee8000c1e9900 */
[----:B------:R-:W4:Y:S04]  /*0240*/  LDG.E.CONSTANT R25, desc[UR8][R6.64+-0x10] ;  /* 0xfffff00806197981 */ /* 0x000f28000c1e9900 */
[----:B------:R-:W4:Y:S04]  /*0250*/  LDG.E.CONSTANT R22, desc[UR8][R6.64+-0xc] ;  /* 0xfffff40806167981 */ /* 0x000f28000c1e9900 */
[----:B------:R-:W5:Y:S04]  /*0260*/  LDG.E.CONSTANT R27, desc[UR8][R6.64+-0x8] ;  /* 0xfffff808061b7981 */ /* 0x000f68000c1e9900 */
        /* <DEDUP_REMOVED lines=8> */
[----:B------:R0:W5:Y:S01]  /*02f0*/  LDG.E.CONSTANT R10, desc[UR8][R6.64+0x1c] ;  /* 0x00001c08060a7981 */ /* 0x000162000c1e9900 */
[----:B------:R-:W-:-:S04]  /*0300*/  UIADD3 UR6, UPT, UPT, UR6, 0x10, URZ ;  /* 0x0000001006067890 */ /* 0x000fc8000fffe0ff */
[----:B------:R-:W-:Y:S01]  /*0310*/  UISETP.NE.AND UP1, UPT, UR6, URZ, UPT ;  /* 0x000000ff0600728c */ /* 0x000fe2000bf25270 */
[----:B--2---:R-:W-:-:S04]  /*0320*/  FMNMX3 R18, R0, R21, R18, !PT ;  /* 0x0000001500127276 */ /* 0x004fc80007800012 */
[----:B---3--:R-:W-:-:S04]  /*0330*/  FMNMX3 R18, R18, R23, R20, !PT ;  /* 0x0000001712127276 */ /* 0x008fc80007800014 */
[----:B----4-:R-:W-:-:S04]  /*0340*/  FMNMX3 R18, R18, R25, R22, !PT ;  /* 0x0000001912127276 */ /* 0x010fc80007800016 */
[----:B-----5:R-:W-:-:S04]  /*0350*/  FMNMX3 R18, R18, R27, R24, !PT ;  /* 0x0000001b12127276 */ /* 0x020fc80007800018 */
[----:B------:R-:W-:-:S04]  /*0360*/  FMNMX3 R16, R18, R16, R19, !PT ;  /* 0x0000001012107276 */ /* 0x000fc80007800013 */
[----:B------:R-:W-:Y:S02]  /*0370*/  FMNMX3 R14, R16, R17, R14, !PT ;  /* 0x00000011100e7276 */ /* 0x000fe4000780000e */
[----:B------:R-:W-:-:S04]  /*0380*/  IADD3 R16, P0, PT, R6, 0x40, RZ ;  /* 0x0000004006107810 */ /* 0x000fc80007f1e0ff */
[----:B0-----:R-:W-:Y:S02]  /*0390*/  IADD3.X R7, PT, PT, RZ, R7, RZ, P0, !PT ;  /* 0x00000007ff077210 */ /* 0x001fe400007fe4ff */
[----:B------:R-:W-:-:S04]  /*03a0*/  FMNMX3 R12, R14, R15, R12, !PT ;  /* 0x0000000f0e0c7276 */ /* 0x000fc8000780000c */
[----:B------:R-:W-:Y:S01]  /*03b0*/  FMNMX3 R0, R12, R13, R10, !PT ;  /* 0x0000000d0c007276 */ /* 0x000fe2000780000a */
[----:B------:R-:W-:Y:S06]  /*03c0*/  BRA.U UP1, `(.L_x_2) ;  /* 0xfffffffd01887547 */ /* 0x000fec000b83ffff */
.L_x_1:
[----:B------:R-:W-:Y:S05]  /*03d0*/  BRA.U !UP0, `(.L_x_0) ;  /* 0x0000000108b87547 */ /* 0x000fea000b800000 */
[----:B------:R-:W0:Y:S01]  /*03e0*/  LDCU UR4, c[0x0][0x394] ;  /* 0x00007280ff0477ac */ /* 0x000e220008000800 */
[----:B------:R-:W-:Y:S02]  /*03f0*/  UISETP.GE.U32.AND UP0, UPT, UR5, 0x8, UPT ;  /* 0x000000080500788c */ /* 0x000fe4000bf06070 */
[----:B0-----:R-:W-:-:S04]  /*0400*/  ULOP3.LUT UR6, UR4, 0x7, URZ, 0xc0, !UPT ;  /* 0x0000000704067892 */ /* 0x001fc8000f8ec0ff */
[----:B------:R-:W-:-:S03]  /*0410*/  UISETP.NE.AND UP1, UPT, UR6, URZ, UPT ;  /* 0x000000ff0600728c */ /* 0x000fc6000bf25270 */
[----:B------:R-:W-:Y:S08]  /*0420*/  BRA.U !UP0, `(.L_x_3) ;  /* 0x0000000108387547 */ /* 0x000ff0000b800000 */
[----:B------:R-:W-:-:S05]  /*0430*/  IMAD.WIDE.U32 R6, R11, 0x4, R2 ;  /* 0x000000040b067825 */ /* 0x000fca00078e0002 */
[----:B------:R-:W2:Y:S04]  /*0440*/  LDG.E.CONSTANT R13, desc[UR8][R6.64] ;  /* 0x00000008060d7981 */ /* 0x000ea8000c1e9900 */
[----:B------:R-:W2:Y:S04]  /*0450*/  LDG.E.CONSTANT R10, desc[UR8][R6.64+0x4] ;  /* 0x00000408060a7981 */ /* 0x000ea8000c1e9900 */
[----:B------:R-:W3:Y:S04]  /*0460*/  LDG.E.CONSTANT R15, desc[UR8][R6.64+0x8] ;  /* 0x00000808060f7981 */ /* 0x000ee8000c1e9900 */
[----:B------:R-:W3:Y:S04]  /*0470*/  LDG.E.CONSTANT R12, desc[UR8][R6.64+0xc] ;  /* 0x00000c08060c7981 */ /* 0x000ee8000c1e9900 */
[----:B------:R-:W4:Y:S04]  /*0480*/  LDG.E.CONSTANT R17, desc[UR8][R6.64+0x10] ;  /* 0x0000100806117981 */ /* 0x000f28000c1e9900 */
[----:B------:R-:W4:Y:S04]  /*0490*/  LDG.E.CONSTANT R14, desc[UR8][R6.64+0x14] ;  /* 0x00001408060e7981 */ /* 0x000f28000c1e9900 */
[----:B------:R-:W5:Y:S04]  /*04a0*/  LDG.E.CONSTANT R19, desc[UR8][R6.64+0x18] ;  /* 0x0000180806137981 */ /* 0x000f68000c1e9900 */
[----:B------:R-:W5:Y:S01]  /*04b0*/  LDG.E.CONSTANT R16, desc[UR8][R6.64+0x1c] ;  /* 0x00001c0806107981 */ /* 0x000f62000c1e9900 */
[----:B------:R-:W-:-:S02]  /*04c0*/  IADD3 R11, PT, PT, R11, 0x8, RZ ;  /* 0x000000080b0b7810 */ /* 0x000fc40007ffe0ff */
[----:B--2---:R-:W-:-:S04]  /*04d0*/  FMNMX3 R10, R0, R13, R10, !PT ;  /* 0x0000000d000a7276 */ /* 0x004fc8000780000a */
[----:B---3--:R-:W-:-:S04]  /*04e0*/  FMNMX3 R10, R10, R15, R12, !PT ;  /* 0x0000000f0a0a7276 */ /* 0x008fc8000780000c */
[----:B----4-:R-:W-:-:S04]  /*04f0*/  FMNMX3 R10, R10, R17, R14, !PT ;  /* 0x000000110a0a7276 */ /* 0x010fc8000780000e */
[----:B-----5:R-:W-:-:S07]  /*0500*/  FMNMX3 R0, R10, R19, R16, !PT ;  /* 0x000000130a007276 */ /* 0x020fce0007800010 */
.L_x_3:
[----:B------:R-:W-:Y:S05]  /*0510*/  BRA.U !UP1, `(.L_x_0) ;  /* 0x0000000109687547 */ /* 0x000fea000b800000 */
[----:B------:R-:W-:Y:S02]  /*0520*/  UISETP.GE.U32.AND UP0, UPT, UR6, 0x4, UPT ;  /* 0x000000040600788c */ /* 0x000fe4000bf06070 */
[----:B------:R-:W-:-:S04]  /*0530*/  ULOP3.LUT UR4, UR4, 0x3, URZ, 0xc0, !UPT ;  /* 0x0000000304047892 */ /* 0x000fc8000f8ec0ff */
[----:B------:R-:W-:-:S03]  /*0540*/  UISETP.NE.AND UP1, UPT, UR4, URZ, UPT ;  /* 0x000000ff0400728c */ /* 0x000fc6000bf25270 */
[----:B------:R-:W-:Y:S08]  /*0550*/  BRA.U !UP0, `(.L_x_4) ;  /* 0x0000000108207547 */ /* 0x000ff0000b800000 */
[----:B------:R-:W-:-:S05]  /*0560*/  IMAD.WIDE.U32 R6, R11, 0x4, R2 ;  /* 0x000000040b067825 */ /* 0x000fca00078e0002 */
[----:B------:R-:W2:Y:S04]  /*0570*/  LDG.E.CONSTANT R13, desc[UR8][R6.64] ;  /* 0x00000008060d7981 */ /* 0x000ea8000c1e9900 */
[----:B------:R-:W2:Y:S04]  /*0580*/  LDG.E.CONSTANT R10, desc[UR8][R6.64+0x4] ;  /* 0x00000408060a7981 */ /* 0x000ea8000c1e9900 */
[----:B------:R-:W3:Y:S04]  /*0590*/  LDG.E.CONSTANT R15, desc[UR8][R6.64+0x8] ;  /* 0x00000808060f7981 */ /* 0x000ee8000c1e9900 */
[----:B------:R-:W3:Y:S01]  /*05a0*/  LDG.E.CONSTANT R12, desc[UR8][R6.64+0xc] ;  /* 0x00000c08060c7981 */ /* 0x000ee2000c1e9900 */
[----:B------:R-:W-:-:S02]  /*05b0*/  IADD3 R11, PT, PT, R11, 0x4, RZ ;  /* 0x000000040b0b7810 */ /* 0x000fc40007ffe0ff */
[----:B--2---:R-:W-:-:S04]  /*05c0*/  FMNMX3 R0, R0, R13, R10, !PT ;  /* 0x0000000d00007276 */ /* 0x004fc8000780000a */
[----:B---3--:R-:W-:-:S07]  /*05d0*/  FMNMX3 R0, R0, R15, R12, !PT ;  /* 0x0000000f00007276 */ /* 0x008fce000780000c */
.L_x_4:
[----:B------:R-:W-:Y:S05]  /*05e0*/  BRA.U !UP1, `(.L_x_0) ;  /* 0x0000000109347547 */ /* 0x000fea000b800000 */
[----:B------:R-:W0:Y:S01]  /*05f0*/  LDCU.64 UR6, c[0x0][0x388] ;  /* 0x00007100ff0677ac */ /* 0x000e220008000a00 */
[----:B------:R-:W-:Y:S01]  /*0600*/  IMAD.WIDE.U32 R6, R11, 0x4, R4 ;  /* 0x000000040b067825 */ /* 0x000fe200078e0004 */
[----:B------:R-:W-:Y:S02]  /*0610*/  UIADD3 UR4, UPT, UPT, -UR4, URZ, URZ ;  /* 0x000000ff04047290 */ /* 0x000fe4000fffe1ff */
[----:B0-----:R-:W-:-:S04]  /*0620*/  IADD3 R6, P0, PT, R6, UR6, RZ ;  /* 0x0000000606067c10 */ /* 0x001fc8000ff1e0ff */
[----:B------:R-:W-:-:S09]  /*0630*/  IADD3.X R11, PT, PT, R7, UR7, RZ, P0, !PT ;  /* 0x00000007070b7c10 */ /* 0x000fd200087fe4ff */
.L_x_5:
[----:B------:R-:W-:-:S06]  /*0640*/  MOV R7, R11 ;  /* 0x0000000b00077202 */ /* 0x000fcc0000000f00 */
[----:B------:R0:W2:Y:S01]  /*0650*/  LDG.E.CONSTANT R7, desc[UR8][R6.64] ;  /* 0x0000000806077981 */ /* 0x0000a2000c1e9900 */
[----:B------:R-:W-:-:S04]  /*0660*/  UIADD3 UR4, UPT, UPT, UR4, 0x1, URZ ;  /* 0x0000000104047890 */ /* 0x000fc8000fffe0ff */
[----:B------:R-:W-:Y:S01]  /*0670*/  UISETP.NE.AND UP0, UPT, UR4, URZ, UPT ;  /* 0x000000ff0400728c */ /* 0x000fe2000bf05270 */
[----:B0-----:R-:W-:-:S04]  /*0680*/  IADD3 R6, P0, PT, R6, 0x4, RZ ;  /* 0x0000000406067810 */ /* 0x001fc80007f1e0ff */
[----:B------:R-:W-:Y:S02]  /*0690*/  IADD3.X R11, PT, PT, RZ, R11, RZ, P0, !PT ;  /* 0x0000000bff0b7210 */ /* 0x000fe400007fe4ff */
[----:B--2---:R-:W-:Y:S02]  /*06a0*/  FMNMX R0, R7, R0, !PT ;  /* 0x0000000007007209 */ /* 0x004fe40007800000 */
[----:B------:R-:W-:Y:S05]  /*06b0*/  BRA.U UP0, `(.L_x_5) ;  /* 0xfffffffd00e07547 */ /* 0x000fea000b83ffff */
.L_x_0:
[----:B------:R-:W0:Y:S01]  /*06c0*/  LDC R12, c[0x0][0x394] ;  /* 0x0000e500ff0c7b82 */ /* 0x000e220000000800 */
[----:B------:R-:W1:Y:S01]  /*06d0*/  LDCU.64 UR4, c[0x0][0x380] ;  /* 0x00007000ff0477ac */ /* 0x000e620008000a00 */
[----:B------:R-:W-:Y:S01]  /*06e0*/  HFMA2 R23, -RZ, RZ, 0, 0 ;  /* 0x00000000ff177431 */ /* 0x000fe200000001ff */
[----:B-1----:R-:W-:-:S04]  /*06f0*/  LEA R6, P0, R8, UR4, 0x2 ;  /* 0x0000000408067c11 */ /* 0x002fc8000f8010ff */
[----:B------:R-:W-:Y:S02]  /*0700*/  LEA.HI.X R7, R8, UR5, R9, 0x2, P0 ;  /* 0x0000000508077c11 */ /* 0x000fe400080f1409 */
[----:B0-----:R-:W-:-:S13]  /*0710*/  ISETP.GE.AND P3, PT, R12, 0x1, PT ;  /* 0x000000010c00780c */ /* 0x001fda0003f66270 */
[----:B------:R-:W-:Y:S05]  /*0720*/  @!P3 BRA `(.L_x_6) ;  /* 0x0000000c00a0b947 */ /* 0x000fea0003800000 */
[C---:B------:R-:W-:Y:S02]  /*0730*/  ISETP.GE.U32.AND P1, PT, R12.reuse, 0x8, PT ;  /* 0x000000080c00780c */ /* 0x040fe40003f26070 */
[----:B------:R-:W-:Y:S02]  /*0740*/  LOP3.LUT R25, R12, 0x7, RZ, 0xc0, !PT ;  /* 0x000000070c197812 */ /* 0x000fe400078ec0ff */
[----:B------:R-:W-:Y:S02]  /*0750*/  MOV R23, RZ ;  /* 0x000000ff00177202 */ /* 0x000fe40000000f00 */
[----:B------:R-:W-:Y:S02]  /*0760*/  ISETP.NE.AND P0, PT, R25, RZ, PT ;  /* 0x000000ff1900720c */ /* 0x000fe40003f05270 */
[----:B------:R-:W-:-:S05]  /*0770*/  MOV R13, RZ ;  /* 0x000000ff000d7202 */ /* 0x000fca0000000f00 */
[----:B------:R-:W-:Y:S06]  /*0780*/  @!P1 BRA `(.L_x_7) ;  /* 0x0000000400d49947 */ /* 0x000fec0003800000 */
[----:B------:R-:W0:Y:S01]  /*0790*/  LDCU.64 UR6, c[0x0][0x388] ;  /* 0x00007100ff0677ac */ /* 0x000e220008000a00 */
[----:B------:R-:W-:Y:S02]  /*07a0*/  IADD3 R22, P1, PT, R4, 0x10, RZ ;  /* 0x0000001004167810 */ /* 0x000fe40007f3e0ff */
[----:B------:R-:W-:Y:S02]  /*07b0*/  LOP3.LUT R13, R12, 0x7ffffff8, RZ, 0xc0, !PT ;  /* 0x7ffffff80c0d7812 */ /* 0x000fe400078ec0ff */
[----:B------:R-:W-:Y:S02]  /*07c0*/  IADD3.X R27, PT, PT, RZ, R5, RZ, P1, !PT ;  /* 0x00000005ff1b7210 */ /* 0x000fe40000ffe4ff */
[----:B------:R-:W-:Y:S02]  /*07d0*/  MOV R23, RZ ;  /* 0x000000ff00177202 */ /* 0x000fe40000000f00 */
[----:B------:R-:W-:Y:S02]  /*07e0*/  IADD3 R14, PT, PT, -R13, RZ, RZ ;  /* 0x000000ff0d0e7210 */ /* 0x000fe40007ffe1ff */
[----:B0-----:R-:W-:-:S02]  /*07f0*/  IADD3 R8, P2, PT, R22, UR6, RZ ;  /* 0x0000000616087c10 */ /* 0x001fc4000ff5e0ff */
[----:B------:R-:W-:Y:S02]  /*0800*/  IADD3 R22, P1, PT, R22, UR4, RZ ;  /* 0x0000000416167c10 */ /* 0x000fe4000ff3e0ff */
[C---:B------:R-:W-:Y:S02]  /*0810*/  IADD3.X R9, PT, PT, R27.reuse, UR7, RZ, P2, !PT ;  /* 0x000000071b097c10 */ /* 0x040fe400097fe4ff */
[----:B------:R-:W-:-:S09]  /*0820*/  IADD3.X R27, PT, PT, R27, UR5, RZ, P1, !PT ;  /* 0x000000051b1b7c10 */ /* 0x000fd20008ffe4ff */
.L_x_8:
[----:B------:R-:W2:Y:S04]  /*0830*/  LDG.E.CONSTANT R17, desc[UR8][R8.64+-0x10] ;  /* 0xfffff00808117981 */ /* 0x000ea8000c1e9900 */
[----:B------:R-:W3:Y:S04]  /*0840*/  LDG.E.CONSTANT R29, desc[UR8][R8.64+-0xc] ;  /* 0xfffff408081d7981 */ /* 0x000ee8000c1e9900 */
[----:B------:R-:W4:Y:S04]  /*0850*/  LDG.E.CONSTANT R11, desc[UR8][R8.64+-0x8] ;  /* 0xfffff808080b7981 */ /* 0x000f28000c1e9900 */
[----:B------:R-:W5:Y:S01]  /*0860*/  LDG.E.CONSTANT R21, desc[UR8][R8.64+-0x4] ;  /* 0xfffffc0808157981 */ /* 0x000f62000c1e9900 */
[----:B------:R-:W-:Y:S01]  /*0870*/  HFMA2 R15, -RZ, RZ, 0.96630859375, -0.0022525787353515625 ;  /* 0x3bbb989dff0f7431 */ /* 0x000fe200000001ff */
[----:B------:R-:W-:Y:S01]  /*0880*/  MOV R16, 0x437c0000 ;  /* 0x437c000000107802 */ /* 0x000fe20000000f00 */
[----:B--2---:R-:W-:-:S04]  /*0890*/  FADD R10, R17, -R0 ;  /* 0x80000000110a7221 */ /* 0x004fc80000000000 */
[----:B------:R-:W-:Y:S01]  /*08a0*/  FFMA.SAT R17, R10, R15, 0.5 ;  /* 0x3f0000000a117423 */ /* 0x000fe2000000200f */
[----:B---3--:R-:W-:-:S03]  /*08b0*/  FADD R18, R29, -R0 ;  /* 0x800000001d127221 */ /* 0x008fc60000000000 */
[-C--:B------:R-:W-:Y:S01]  /*08c0*/  FFMA.RM R17, R17, R16.reuse, 12582913 ;  /* 0x4b40000111117423 */ /* 0x080fe20000004010 */
[----:B----4-:R-:W-:Y:S01]  /*08d0*/  FADD R26, R11, -R0 ;  /* 0x800000000b1a7221 */ /* 0x010fe20000000000 */
[-C--:B------:R-:W-:Y:S02]  /*08e0*/  FFMA.SAT R29, R18, R15.reuse, 0.5 ;  /* 0x3f000000121d7423 */ /* 0x080fe4000000200f */
[C---:B------:R-:W-:Y:S01]  /*08f0*/  FADD R19, R17.reuse, -12583039 ;  /* 0xcb40007f11137421 */ /* 0x040fe20000000000 */
[----:B------:R-:W-:Y:S01]  /*0900*/  SHF.L.U32 R24, R17, 0x17, RZ ;  /* 0x0000001711187819 */ /* 0x000fe200000006ff */
[----:B------:R-:W-:Y:S02]  /*0910*/  FFMA.SAT R17, R26, R15, 0.5 ;  /* 0x3f0000001a117423 */ /* 0x000fe4000000200f */
[----:B------:R-:W-:Y:S02]  /*0920*/  FFMA R19, R10, 1.4426950216293334961, -R19 ;  /* 0x3fb8aa3b0a137823 */ /* 0x000fe40000000813 */
[----:B------:R-:W-:-:S02]  /*0930*/  FFMA.RM R20, R17, R16, 12582913 ;  /* 0x4b40000111147423 */ /* 0x000fc40000004010 */
[----:B------:R-:W-:Y:S01]  /*0940*/  FFMA R19, R10, 1.925963033500011079e-08, R19 ;  /* 0x32a570600a137823 */ /* 0x000fe20000000013 */
[----:B------:R-:W-:Y:S01]  /*0950*/  FFMA.RM R10, R29, R16, 12582913 ;  /* 0x4b4000011d0a7423 */ /* 0x000fe20000004010 */
[----:B------:R-:W-:-:S03]  /*0960*/  FADD R17, R20, -12583039 ;  /* 0xcb40007f14117421 */ /* 0x000fc60000000000 */
[----:B------:R-:W-:Y:S01]  /*0970*/  FADD R11, R10, -12583039 ;  /* 0xcb40007f0a0b7421 */ /* 0x000fe20000000000 */
[----:B------:R-:W0:Y:S03]  /*0980*/  MUFU.EX2 R19, R19 ;  /* 0x0000001300137308 */ /* 0x000e260000000800 */
[----:B------:R-:W-:Y:S01]  /*0990*/  FFMA R11, R18, 1.4426950216293334961, -R11 ;  /* 0x3fb8aa3b120b7823 */ /* 0x000fe2000000080b */
[----:B------:R-:W-:-:S03]  /*09a0*/  FFMA R17, R26, 1.4426950216293334961, -R17 ;  /* 0x3fb8aa3b1a117823 */ /* 0x000fc60000000811 */
[----:B------:R-:W-:Y:S01]  /*09b0*/  FFMA R11, R18, 1.925963033500011079e-08, R11 ;  /* 0x32a57060120b7823 */ /* 0x000fe2000000000b */
[----:B------:R-:W-:Y:S02]  /*09c0*/  FFMA R18, R26, 1.925963033500011079e-08, R17 ;  /* 0x32a570601a127823 */ /* 0x000fe40000000011 */
[----:B------:R-:W2:Y:S01]  /*09d0*/  LDG.E.CONSTANT R17, desc[UR8][R8.64+0x4] ;  /* 0x0000040808117981 */ /* 0x000ea2000c1e9900 */
[----:B------:R1:W3:Y:S01]  /*09e0*/  MUFU.EX2 R26, R11 ;  /* 0x0000000b001a7308 */ /* 0x0002e20000000800 */
[----:B0-----:R-:W-:Y:S02]  /*09f0*/  FMUL R24, R24, R19 ;  /* 0x0000001318187220 */ /* 0x001fe40000400000 */
[----:B------:R-:W4:Y:S01]  /*0a00*/  LDG.E.CONSTANT R19, desc[UR8][R8.64] ;  /* 0x0000000808137981 */ /* 0x000f22000c1e9900 */
[----:B------:R-:W-:Y:S02]  /*0a10*/  SHF.L.U32 R29, R10, 0x17, RZ ;  /* 0x000000170a1d7819 */ /* 0x000fe400000006ff */
[----:B-1----:R-:W-:-:S02]  /*0a20*/  MOV R11, R27 ;  /* 0x0000001b000b7202 */ /* 0x002fc40000000f00 */
[----:B------:R-:W-:Y:S01]  /*0a30*/  MOV R10, R22 ;  /* 0x00000016000a7202 */ /* 0x000fe20000000f00 */
[----:B---3--:R-:W-:Y:S01]  /*0a40*/  FMUL R27, R29, R26 ;  /* 0x0000001a1d1b7220 */ /* 0x008fe20000400000 */
[----:B-----5:R-:W-:Y:S02]  /*0a50*/  FADD R26, R21, -R0 ;  /* 0x80000000151a7221 */ /* 0x020fe40000000000 */
[----:B------:R-:W3:Y:S01]  /*0a60*/  LDG.E.CONSTANT R21, desc[UR8][R8.64+0x8] ;  /* 0x0000080808157981 */ /* 0x000ee2000c1e9900 */
[----:B------:R-:W-:Y:S01]  /*0a70*/  FADD R22, R24, R23 ;  /* 0x0000001718167221 */ /* 0x000fe20000000000 */
[----:B------:R-:W-:Y:S01]  /*0a80*/  FFMA.SAT R23, R26, R15, 0.5 ;  /* 0x3f0000001a177423 */ /* 0x000fe2000000200f */
[----:B------:R-:W-:-:S03]  /*0a90*/  SHF.L.U32 R29, R20, 0x17, RZ ;  /* 0x00000017141d7819 */ /* 0x000fc600000006ff */
[----:B------:R-:W-:-:S04]  /*0aa0*/  FFMA.RM R20, R23, R16, 12582913 ;  /* 0x4b40000117147423 */ /* 0x000fc80000004010 */
[----:B------:R-:W-:-:S04]  /*0ab0*/  FADD R23, R20, -12583039 ;  /* 0xcb40007f14177421 */ /* 0x000fc80000000000 */
[C---:B------:R-:W-:Y:S01]  /*0ac0*/  FFMA R23, R26.reuse, 1.4426950216293334961, -R23 ;  /* 0x3fb8aa3b1a177823 */ /* 0x040fe20000000817 */
[----:B------:R0:W-:Y:S03]  /*0ad0*/  STG.E desc[UR8][R10.64+-0x10], R24 ;  /* 0xfffff0180a007986 */ /* 0x0001e6000c101908 */
[----:B0-----:R-:W-:Y:S02]  /*0ae0*/  FFMA R24, R26, 1.925963033500011079e-08, R23 ;  /* 0x32a570601a187823 */ /* 0x001fe40000000017 */
[----:B------:R0:W5:Y:S01]  /*0af0*/  LDG.E.CONSTANT R23, desc[UR8][R8.64+0xc] ;  /* 0x00000c0808177981 */ /* 0x000162000c1e9900 */
[----:B------:R-:W1:Y:S08]  /*0b00*/  MUFU.EX2 R18, R18 ;  /* 0x0000001200127308 */ /* 0x000e700000000800 */
[----:B------:R-:W4:Y:S01]  /*0b10*/  MUFU.EX2 R24, R24 ;  /* 0x0000001800187308 */ /* 0x000f220000000800 */
[----:B------:R-:W-:Y:S01]  /*0b20*/  SHF.L.U32 R20, R20, 0x17, RZ ;  /* 0x0000001714147819 */ /* 0x000fe200000006ff */
[----:B-1----:R-:W-:Y:S01]  /*0b30*/  FMUL R29, R29, R18 ;  /* 0x000000121d1d7220 */ /* 0x002fe20000400000 */
[----:B------:R-:W-:Y:S01]  /*0b40*/  FADD R18, R22, R27 ;  /* 0x0000001b16127221 */ /* 0x000fe20000000000 */
[----:B------:R1:W-:Y:S03]  /*0b50*/  STG.E desc[UR8][R10.64+-0xc], R27 ;  /* 0xfffff41b0a007986 */ /* 0x0003e6000c101908 */
[----:B------:R-:W-:Y:S01]  /*0b60*/  FADD R18, R18, R29 ;  /* 0x0000001d12127221 */ /* 0x000fe20000000000 */
[----:B------:R5:W-:Y:S01]  /*0b70*/  STG.E desc[UR8][R10.64+-0x8], R29 ;  /* 0xfffff81d0a007986 */ /* 0x000be2000c101908 */
[----:B------:R-:W-:-:S04]  /*0b80*/  IADD3 R14, PT, PT, R14, 0x8, RZ ;  /* 0x000000080e0e7810 */ /* 0x000fc80007ffe0ff */
[----:B------:R-:W-:Y:S02]  /*0b90*/  ISETP.NE.AND P1, PT, R14, RZ, PT ;  /* 0x000000ff0e00720c */ /* 0x000fe40003f25270 */
[----:B0-----:R-:W-:-:S04]  /*0ba0*/  IADD3 R8, P2, PT, R8, 0x20, RZ ;  /* 0x0000002008087810 */ /* 0x001fc80007f5e0ff */
[----:B------:R-:W-:Y:S01]  /*0bb0*/  IADD3.X R9, PT, PT, RZ, R9, RZ, P2, !PT ;  /* 0x00000009ff097210 */ /* 0x000fe200017fe4ff */
[--C-:B--2---:R-:W-:Y:S01]  /*0bc0*/  FADD R22, R17, -R0.reuse ;  /* 0x8000000011167221 */ /* 0x104fe20000000000 */
[----:B----4-:R-:W-:-:S04]  /*0bd0*/  FADD R26, R19, -R0 ;  /* 0x80000000131a7221 */ /* 0x010fc80000000000 */
[----:B------:R-:W-:Y:S01]  /*0be0*/  FFMA.SAT R19, R26, R15, 0.5 ;  /* 0x3f0000001a137423 */ /* 0x000fe2000000200f */
[----:B------:R-:W-:-:S03]  /*0bf0*/  FMUL R17, R20, R24 ;  /* 0x0000001814117220 */ /* 0x000fc60000400000 */
[----:B------:R-:W-:Y:S01]  /*0c00*/  FFMA.RM R19, R19, R16, 12582913 ;  /* 0x4b40000113137423 */ /* 0x000fe20000004010 */
[----:B------:R-:W-:-:S03]  /*0c10*/  FFMA.SAT R24, R22, R15, 0.5 ;  /* 0x3f00000016187423 */ /* 0x000fc6000000200f */
[----:B------:R-:W-:-:S04]  /*0c20*/  FADD R20, R19, -12583039 ;  /* 0xcb40007f13147421 */ /* 0x000fc80000000000 */
[----:B-1----:R-:W-:Y:S01]  /*0c30*/  FFMA R27, R26, 1.4426950216293334961, -R20 ;  /* 0x3fb8aa3b1a1b7823 */ /* 0x002fe20000000814 */
[----:B------:R-:W-:Y:S01]  /*0c40*/  FFMA.RM R20, R24, R16, 12582913 ;  /* 0x4b40000118147423 */ /* 0x000fe20000004010 */
[----:B---3--:R-:W-:Y:S02]  /*0c50*/  FADD R24, R21, -R0 ;  /* 0x8000000015187221 */ /* 0x008fe40000000000 */
[----:B------:R-:W-:Y:S01]  /*0c60*/  FFMA R26, R26, 1.925963033500011079e-08, R27 ;  /* 0x32a570601a1a7823 */ /* 0x000fe2000000001b */
[----:B------:R-:W-:Y:S01]  /*0c70*/  FADD R27, R20, -12583039 ;  /* 0xcb40007f141b7421 */ /* 0x000fe20000000000 */
[----:B------:R-:W-:-:S03]  /*0c80*/  FFMA.SAT R21, R24, R15, 0.5 ;  /* 0x3f00000018157423 */ /* 0x000fc6000000200f */
[----:B------:R-:W-:-:S04]  /*0c90*/  FFMA R27, R22, 1.4426950216293334961, -R27 ;  /* 0x3fb8aa3b161b7823 */ /* 0x000fc8000000081b */
[----:B------:R-:W-:Y:S01]  /*0ca0*/  FFMA R27, R22, 1.925963033500011079e-08, R27 ;  /* 0x32a57060161b7823 */ /* 0x000fe2000000001b */
[----:B------:R-:W-:-:S04]  /*0cb0*/  FFMA.RM R22, R21, R16, 12582913 ;  /* 0x4b40000115167423 */ /* 0x000fc80000004010 */
[----:B------:R-:W-:-:S04]  /*0cc0*/  FADD R21, R22, -12583039 ;  /* 0xcb40007f16157421 */ /* 0x000fc80000000000 */
[----:B------:R-:W-:-:S04]  /*0cd0*/  FFMA R21, R24, 1.4426950216293334961, -R21 ;  /* 0x3fb8aa3b18157823 */ /* 0x000fc80000000815 */
[----:B------:R-:W-:Y:S01]  /*0ce0*/  FFMA R21, R24, 1.925963033500011079e-08, R21 ;  /* 0x32a5706018157823 */ /* 0x000fe20000000015 */
[----:B-----5:R-:W-:-:S04]  /*0cf0*/  FADD R24, R23, -R0 ;  /* 0x8000000017187221 */ /* 0x020fc80000000000 */
[----:B------:R-:W-:-:S04]  /*0d00*/  FFMA.SAT R15, R24, R15, 0.5 ;  /* 0x3f000000180f7423 */ /* 0x000fc8000000200f */
[----:B------:R-:W-:-:S04]  /*0d10*/  FFMA.RM R16, R15, R16, 12582913 ;  /* 0x4b4000010f107423 */ /* 0x000fc80000004010 */
[----:B------:R-:W-:-:S04]  /*0d20*/  FADD R15, R16, -12583039 ;  /* 0xcb40007f100f7421 */ /* 0x000fc80000000000 */
[----:B------:R-:W-:-:S04]  /*0d30*/  FFMA R15, R24, 1.4426950216293334961, -R15 ;  /* 0x3fb8aa3b180f7823 */ /* 0x000fc8000000080f */
[----:B------:R-:W-:Y:S01]  /*0d40*/  FFMA R15, R24, 1.925963033500011079e-08, R15 ;  /* 0x32a57060180f7823 */ /* 0x000fe2000000000f */
[----:B------:R-:W0:Y:S08]  /*0d50*/  MUFU.EX2 R26, R26 ;  /* 0x0000001a001a7308 */ /* 0x000e300000000800 */
[----:B------:R-:W1:Y:S01]  /*0d60*/  MUFU.EX2 R15, R15 ;  /* 0x0000000f000f7308 */ /* 0x000e620000000800 */
[----:B------:R-:W-:-:S02]  /*0d70*/  SHF.L.U32 R19, R19, 0x17, RZ ;  /* 0x0000001713137819 */ /* 0x000fc400000006ff */
[----:B------:R-:W-:-:S05]  /*0d80*/  SHF.L.U32 R16, R16, 0x17, RZ ;  /* 0x0000001710107819 */ /* 0x000fca00000006ff */
[----:B------:R-:W2:Y:S01]  /*0d90*/  MUFU.EX2 R27, R27 ;  /* 0x0000001b001b7308 */ /* 0x000ea20000000800 */
[----:B0-----:R-:W-:Y:S01]  /*0da0*/  FMUL R19, R19, R26 ;  /* 0x0000001a13137220 */ /* 0x001fe20000400000 */
[----:B------:R-:W-:Y:S06]  /*0db0*/  STG.E desc[UR8][R10.64+-0x4], R17 ;  /* 0xfffffc110a007986 */ /* 0x000fec000c101908 */
[----:B------:R-:W0:Y:S01]  /*0dc0*/  MUFU.EX2 R21, R21 ;  /* 0x0000001500157308 */ /* 0x000e220000000800 */
[----:B-1----:R-:W-:Y:S01]  /*0dd0*/  FMUL R29, R16, R15 ;  /* 0x0000000f101d7220 */ /* 0x002fe20000400000 */
[----:B------:R-:W-:Y:S01]  /*0de0*/  STG.E desc[UR8][R10.64], R19 ;  /* 0x000000130a007986 */ /* 0x000fe2000c101908 */
[----:B------:R-:W-:-:S03]  /*0df0*/  SHF.L.U32 R20, R20, 0x17, RZ ;  /* 0x0000001714147819 */ /* 0x000fc600000006ff */
[----:B------:R-:W-:Y:S01]  /*0e00*/  STG.E desc[UR8][R10.64+0xc], R29 ;  /* 0x00000c1d0a007986 */ /* 0x000fe2000c101908 */
[----:B------:R-:W-:Y:S01]  /*0e10*/  FADD R18, R18, R17 ;  /* 0x0000001112127221 */ /* 0x000fe20000000000 */
[----:B------:R-:W-:Y:S01]  /*0e20*/  SHF.L.U32 R22, R22, 0x17, RZ ;  /* 0x0000001716167819 */ /* 0x000fe200000006ff */
[----:B--2---:R-:W-:Y:S02]  /*0e30*/  FMUL R27, R20, R27 ;  /* 0x0000001b141b7220 */ /* 0x004fe40000400000 */
[----:B------:R-:W-:-:S04]  /*0e40*/  FADD R18, R18, R19 ;  /* 0x0000001312127221 */ /* 0x000fc80000000000 */
[----:B------:R-:W-:Y:S01]  /*0e50*/  FADD R18, R18, R27 ;  /* 0x0000001b12127221 */ /* 0x000fe20000000000 */
[----:B0-----:R-:W-:Y:S01]  /*0e60*/  FMUL R23, R22, R21 ;  /* 0x0000001516177220 */ /* 0x001fe20000400000 */
[----:B------:R-:W-:-:S03]  /*0e70*/  IADD3 R22, P4, PT, R10, 0x20, RZ ;  /* 0x000000200a167810 */ /* 0x000fc60007f9e0ff */
[----:B------:R-:W-:Y:S01]  /*0e80*/  FADD R18, R18, R23 ;  /* 0x0000001712127221 */ /* 0x000fe20000000000 */
[----:B------:R0:W-:Y:S04]  /*0e90*/  STG.E desc[UR8][R10.64+0x4], R27 ;  /* 0x0000041b0a007986 */ /* 0x0001e8000c101908 */
[----:B------:R1:W-:Y:S01]  /*0ea0*/  STG.E desc[UR8][R10.64+0x8], R23 ;  /* 0x000008170a007986 */ /* 0x0003e2000c101908 */
[----:B0-----:R-:W-:Y:S01]  /*0eb0*/  IADD3.X R27, PT, PT, RZ, R11, RZ, P4, !PT ;  /* 0x0000000bff1b7210 */ /* 0x001fe200027fe4ff */
[----:B-1----:R-:W-:Y:S01]  /*0ec0*/  FADD R23, R18, R29 ;  /* 0x0000001d12177221 */ /* 0x002fe20000000000 */
[----:B------:R-:W-:Y:S06]  /*0ed0*/  @P1 BRA `(.L_x_8) ;  /* 0xfffffff800541947 */ /* 0x000fec000383ffff */
.L_x_7:
[----:B------:R-:W-:Y:S05]  /*0ee0*/  @!P0 BRA `(.L_x_6) ;  /* 0x0000000400b08947 */ /* 0x000fea0003800000 */
[----:B------:R-:W-:Y:S02]  /*0ef0*/  ISETP.GE.U32.AND P0, PT, R25, 0x4, PT ;  /* 0x000000041900780c */ /* 0x000fe40003f06070 */
[----:B------:R-:W-:-:S04]  /*0f00*/  LOP3.LUT R20, R12, 0x3, RZ, 0xc0, !PT ;  /* 0x000000030c147812 */ /* 0x000fc800078ec0ff */
[----:B------:R-:W-:-:S07]  /*0f10*/  ISETP.NE.AND P1, PT, R20, RZ, PT ;  /* 0x000000ff1400720c */ /* 0x000fce0003f25270 */
[----:B------:R-:W-:Y:S06]  /*0f20*/  @!P0 BRA `(.L_x_9) ;  /* 0x0000000000d48947 */ /* 0x000fec0003800000 */
[----:B------:R-:W-:-:S05]  /*0f30*/  IMAD.WIDE.U32 R18, R13, 0x4, R2 ;  /* 0x000000040d127825 */ /* 0x000fca00078e0002 */
[----:B------:R-:W2:Y:S04]  /*0f40*/  LDG.E.CONSTANT R11, desc[UR8][R18.64] ;  /* 0x00000008120b7981 */ /* 0x000ea8000c1e9900 */
[----:B------:R-:W3:Y:S04]  /*0f50*/  LDG.E.CONSTANT R15, desc[UR8][R18.64+0x4] ;  /* 0x00000408120f7981 */ /* 0x000ee8000c1e9900 */
[----:B------:R-:W4:Y:S04]  /*0f60*/  LDG.E.CONSTANT R17, desc[UR8][R18.64+0x8] ;  /* 0x0000080812117981 */ /* 0x000f28000c1e9900 */
[----:B------:R-:W5:Y:S01]  /*0f70*/  LDG.E.CONSTANT R21, desc[UR8][R18.64+0xc] ;  /* 0x00000c0812157981 */ /* 0x000f62000c1e9900 */
[----:B------:R-:W-:-:S02]  /*0f80*/  HFMA2 R9, -RZ, RZ, 0.96630859375, -0.0022525787353515625 ;  /* 0x3bbb989dff097431 */ /* 0x000fc400000001ff */
[----:B--2---:R-:W-:Y:S01]  /*0f90*/  FADD R22, R11, -R0 ;  /* 0x800000000b167221 */ /* 0x004fe20000000000 */
[----:B------:R-:W-:-:S03]  /*0fa0*/  MOV R11, 0x437c0000 ;  /* 0x437c0000000b7802 */ /* 0x000fc60000000f00 */
[----:B------:R-:W-:Y:S01]  /*0fb0*/  FFMA.SAT R8, R22, R9, 0.5 ;  /* 0x3f00000016087423 */ /* 0x000fe20000002009 */
[----:B---3--:R-:W-:-:S03]  /*0fc0*/  FADD R16, R15, -R0 ;  /* 0x800000000f107221 */ /* 0x008fc60000000000 */
[----:B------:R-:W-:Y:S01]  /*0fd0*/  FFMA.RM R8, R8, R11, 12582913 ;  /* 0x4b40000108087423 */ /* 0x000fe2000000400b */
[--C-:B----4-:R-:W-:Y:S01]  /*0fe0*/  FADD R14, R17, -R0.reuse ;  /* 0x80000000110e7221 */ /* 0x110fe20000000000 */
[-C--:B------:R-:W-:Y:S02]  /*0ff0*/  FFMA.SAT R10, R16, R9.reuse, 0.5 ;  /* 0x3f000000100a7423 */ /* 0x080fe40000002009 */
[----:B------:R-:W-:Y:S01]  /*1000*/  FADD R15, R8, -12583039 ;  /* 0xcb40007f080f7421 */ /* 0x000fe20000000000 */
[----:B-----5:R-:W-:Y:S01]  /*1010*/  FADD R18, R21, -R0 ;  /* 0x8000000015127221 */ /* 0x020fe20000000000 */
[----:B------:R-:W-:Y:S01]  /*1020*/  FFMA.SAT R24, R14, R9, 0.5 ;  /* 0x3f0000000e187423 */ /* 0x000fe20000002009 */
[----:B------:R-:W-:Y:S01]  /*1030*/  FFMA.RM R10, R10, R11, 12582913 ;  /* 0x4b4000010a0a7423 */ /* 0x000fe2000000400b */
[----:B------:R-:W-:Y:S01]  /*1040*/  FFMA R15, R22, 1.4426950216293334961, -R15 ;  /* 0x3fb8aa3b160f7823 */ /* 0x000fe2000000080f */
[----:B------:R-:W-:Y:S02]  /*1050*/  SHF.L.U32 R8, R8, 0x17, RZ ;  /* 0x0000001708087819 */ /* 0x000fe400000006ff */
[----:B------:R-:W-:Y:S01]  /*1060*/  FADD R19, R10, -12583039 ;  /* 0xcb40007f0a137421 */ /* 0x000fe20000000000 */
[----:B------:R-:W-:Y:S01]  /*1070*/  FFMA R17, R22, 1.925963033500011079e-08, R15 ;  /* 0x32a5706016117823 */ /* 0x000fe2000000000f */
[----:B------:R-:W-:Y:S01]  /*1080*/  FFMA.SAT R22, R18, R9, 0.5 ;  /* 0x3f00000012167423 */ /* 0x000fe20000002009 */
[-C--:B------:R-:W-:Y:S01]  /*1090*/  FFMA.RM R15, R24, R11.reuse, 12582913 ;  /* 0x4b400001180f7423 */ /* 0x080fe2000000400b */
[----:B------:R-:W-:Y:S01]  /*10a0*/  FFMA R19, R16, 1.4426950216293334961, -R19 ;  /* 0x3fb8aa3b10137823 */ /* 0x000fe20000000813 */
[----:B------:R-:W-:Y:S01]  /*10b0*/  SHF.L.U32 R10, R10, 0x17, RZ ;  /* 0x000000170a0a7819 */ /* 0x000fe200000006ff */
[----:B------:R-:W-:Y:S01]  /*10c0*/  FFMA.RM R9, R22, R11, 12582913 ;  /* 0x4b40000116097423 */ /* 0x000fe2000000400b */
[----:B------:R-:W-:Y:S01]  /*10d0*/  FADD R21, R15, -12583039 ;  /* 0xcb40007f0f157421 */ /* 0x000fe20000000000 */
[----:B------:R-:W-:Y:S01]  /*10e0*/  FFMA R19, R16, 1.925963033500011079e-08, R19 ;  /* 0x32a5706010137823 */ /* 0x000fe20000000013 */
[----:B------:R-:W0:Y:S01]  /*10f0*/  MUFU.EX2 R17, R17 ;  /* 0x0000001100117308 */ /* 0x000e220000000800 */
[----:B------:R-:W-:Y:S01]  /*1100*/  FADD R25, R9, -12583039 ;  /* 0xcb40007f09197421 */ /* 0x000fe20000000000 */
[----:B------:R-:W-:Y:S01]  /*1110*/  FFMA R21, R14, 1.4426950216293334961, -R21 ;  /* 0x3fb8aa3b0e157823 */ /* 0x000fe20000000815 */
[----:B------:R-:W-:-:S02]  /*1120*/  SHF.L.U32 R15, R15, 0x17, RZ ;  /* 0x000000170f0f7819 */ /* 0x000fc400000006ff */
[----:B------:R-:W-:Y:S01]  /*1130*/  FFMA R25, R18, 1.4426950216293334961, -R25 ;  /* 0x3fb8aa3b12197823 */ /* 0x000fe20000000819 */
[----:B------:R-:W-:Y:S01]  /*1140*/  FFMA R14, R14, 1.925963033500011079e-08, R21 ;  /* 0x32a570600e0e7823 */ /* 0x000fe20000000015 */
[----:B------:R-:W-:Y:S01]  /*1150*/  SHF.L.U32 R16, R9, 0x17, RZ ;  /* 0x0000001709107819 */ /* 0x000fe200000006ff */
[----:B------:R-:W1:Y:S01]  /*1160*/  MUFU.EX2 R11, R19 ;  /* 0x00000013000b7308 */ /* 0x000e620000000800 */
[----:B------:R-:W-:-:S07]  /*1170*/  FFMA R25, R18, 1.925963033500011079e-08, R25 ;  /* 0x32a5706012197823 */ /* 0x000fce0000000019 */
[----:B------:R-:W2:Y:S01]  /*1180*/  MUFU.EX2 R14, R14 ;  /* 0x0000000e000e7308 */ /* 0x000ea20000000800 */
[----:B0-----:R-:W-:Y:S01]  /*1190*/  FMUL R17, R8, R17 ;  /* 0x0000001108117220 */ /* 0x001fe20000400000 */
[C---:B------:R-:W-:Y:S01]  /*11a0*/  IMAD.WIDE.U32 R8, R13.reuse, 0x4, R6 ;  /* 0x000000040d087825 */ /* 0x040fe200078e0006 */
[----:B------:R-:W-:-:S03]  /*11b0*/  IADD3 R13, PT, PT, R13, 0x4, RZ ;  /* 0x000000040d0d7810 */ /* 0x000fc60007ffe0ff */
[----:B------:R-:W-:Y:S01]  /*11c0*/  FADD R23, R23, R17 ;  /* 0x0000001117177221 */ /* 0x000fe20000000000 */
[----:B------:R0:W-:Y:S01]  /*11d0*/  STG.E desc[UR8][R8.64], R17 ;  /* 0x0000001108007986 */ /* 0x0001e2000c101908 */
[----:B------:R-:W3:Y:S01]  /*11e0*/  MUFU.EX2 R25, R25 ;  /* 0x0000001900197308 */ /* 0x000ee20000000800 */
[----:B-1----:R-:W-:-:S04]  /*11f0*/  FMUL R10, R10, R11 ;  /* 0x0000000b0a0a7220 */ /* 0x002fc80000400000 */
[----:B------:R-:W-:Y:S01]  /*1200*/  FADD R23, R23, R10 ;  /* 0x0000000a17177221 */ /* 0x000fe20000000000 */
[----:B------:R0:W-:Y:S01]  /*1210*/  STG.E desc[UR8][R8.64+0x4], R10 ;  /* 0x0000040a08007986 */ /* 0x0001e2000c101908 */
[----:B--2---:R-:W-:-:S04]  /*1220*/  FMUL R15, R15, R14 ;  /* 0x0000000e0f0f7220 */ /* 0x004fc80000400000 */
[----:B------:R-:W-:Y:S01]  /*1230*/  FADD R23, R23, R15 ;  /* 0x0000000f17177221 */ /* 0x000fe20000000000 */
[----:B------:R0:W-:Y:S01]  /*1240*/  STG.E desc[UR8][R8.64+0x8], R15 ;  /* 0x0000080f08007986 */ /* 0x0001e2000c101908 */
[----:B---3--:R-:W-:-:S04]  /*1250*/  FMUL R16, R16, R25 ;  /* 0x0000001910107220 */ /* 0x008fc80000400000 */
[----:B------:R-:W-:Y:S01]  /*1260*/  FADD R23, R23, R16 ;  /* 0x0000001017177221 */ /* 0x000fe20000000000 */
[----:B------:R0:W-:Y:S06]  /*1270*/  STG.E desc[UR8][R8.64+0xc], R16 ;  /* 0x00000c1008007986 */ /* 0x0001ec000c101908 */
.L_x_9:
[----:B------:R-:W-:Y:S05]  /*1280*/  @!P1 BRA `(.L_x_6) ;  /* 0x0000000000c89947 */ /* 0x000fea0003800000 */
[----:B------:R-:W-:Y:S02]  /*1290*/  ISETP.NE.AND P0, PT, R20, 0x1, PT ;  /* 0x000000011400780c */ /* 0x000fe40003f05270 */
[----:B------:R-:W-:-:S04]  /*12a0*/  LOP3.LUT R12, R12, 0x1, RZ, 0xc0, !PT ;  /* 0x000000010c0c7812 */ /* 0x000fc800078ec0ff */
[----:B------:R-:W-:-:S07]  /*12b0*/  ISETP.NE.U32.AND P1, PT, R12, 0x1, PT ;  /* 0x000000010c00780c */ /* 0x000fce0003f25070 */
[----:B------:R-:W-:Y:S06]  /*12c0*/  @!P0 BRA `(.L_x_10) ;  /* 0x0000000000748947 */ /* 0x000fec0003800000 */
[----:B0-----:R-:W-:-:S05]  /*12d0*/  IMAD.WIDE.U32 R8, R13, 0x4, R2 ;  /* 0x000000040d087825 */ /* 0x001fca00078e0002 */
[----:B------:R-:W2:Y:S04]  /*12e0*/  LDG.E.CONSTANT R17, desc[UR8][R8.64+0x4] ;  /* 0x0000040808117981 */ /* 0x000ea8000c1e9900 */
[----:B------:R-:W3:Y:S01]  /*12f0*/  LDG.E.CONSTANT R11, desc[UR8][R8.64] ;  /* 0x00000008080b7981 */ /* 0x000ee2000c1e9900 */
[----:B------:R-:W-:Y:S01]  /*1300*/  HFMA2 R10, -RZ, RZ, 0.96630859375, -0.0022525787353515625 ;  /* 0x3bbb989dff0a7431 */ /* 0x000fe200000001ff */
[----:B------:R-:W-:Y:S01]  /*1310*/  MOV R15, 0x437c0000 ;  /* 0x437c0000000f7802 */ /* 0x000fe20000000f00 */
[--C-:B--2---:R-:W-:Y:S01]  /*1320*/  FADD R17, R17, -R0.reuse ;  /* 0x8000000011117221 */ /* 0x104fe20000000000 */
[----:B---3--:R-:W-:-:S03]  /*1330*/  FADD R11, R11, -R0 ;  /* 0x800000000b0b7221 */ /* 0x008fc60000000000 */
[-C--:B------:R-:W-:Y:S01]  /*1340*/  FFMA.SAT R14, R17, R10.reuse, 0.5 ;  /* 0x3f000000110e7423 */ /* 0x080fe2000000200a */
[----:B------:R-:W-:-:S03]  /*1350*/  FFMA.SAT R12, R11, R10, 0.5 ;  /* 0x3f0000000b0c7423 */ /* 0x000fc6000000200a */
[-C--:B------:R-:W-:Y:S01]  /*1360*/  FFMA.RM R14, R14, R15.reuse, 12582913 ;  /* 0x4b4000010e0e7423 */ /* 0x080fe2000000400f */
[----:B------:R-:W-:-:S03]  /*1370*/  FFMA.RM R12, R12, R15, 12582913 ;  /* 0x4b4000010c0c7423 */ /* 0x000fc6000000400f */
[----:B------:R-:W-:Y:S01]  /*1380*/  FADD R8, R14, -12583039 ;  /* 0xcb40007f0e087421 */ /* 0x000fe20000000000 */
[----:B------:R-:W-:-:S03]  /*1390*/  FADD R10, R12, -12583039 ;  /* 0xcb40007f0c0a7421 */ /* 0x000fc60000000000 */
[----:B------:R-:W-:Y:S01]  /*13a0*/  FFMA R8, R17, 1.4426950216293334961, -R8 ;  /* 0x3fb8aa3b11087823 */ /* 0x000fe20000000808 */
[----:B------:R-:W-:-:S03]  /*13b0*/  FFMA R10, R11, 1.4426950216293334961, -R10 ;  /* 0x3fb8aa3b0b0a7823 */ /* 0x000fc6000000080a */
[----:B------:R-:W-:Y:S01]  /*13c0*/  FFMA R17, R17, 1.925963033500011079e-08, R8 ;  /* 0x32a5706011117823 */ /* 0x000fe20000000008 */
[----:B------:R-:W-:-:S05]  /*13d0*/  FFMA R10, R11, 1.925963033500011079e-08, R10 ;  /* 0x32a570600b0a7823 */ /* 0x000fca000000000a */
[----:B------:R-:W0:Y:S08]  /*13e0*/  MUFU.EX2 R17, R17 ;  /* 0x0000001100117308 */ /* 0x000e300000000800 */
[----:B------:R-:W1:Y:S01]  /*13f0*/  MUFU.EX2 R9, R10 ;  /* 0x0000000a00097308 */ /* 0x000e620000000800 */
[----:B------:R-:W-:Y:S02]  /*1400*/  SHF.L.U32 R12, R12, 0x17, RZ ;  /* 0x000000170c0c7819 */ /* 0x000fe400000006ff */
[----:B------:R-:W-:-:S05]  /*1410*/  SHF.L.U32 R14, R14, 0x17, RZ ;  /* 0x000000170e0e7819 */ /* 0x000fca00000006ff */
[----:B0-----:R-:W-:Y:S01]  /*1420*/  FMUL R14, R14, R17 ;  /* 0x000000110e0e7220 */ /* 0x001fe20000400000 */
[----:B-1----:R-:W-:Y:S01]  /*1430*/  FMUL R12, R12, R9 ;  /* 0x000000090c0c7220 */ /* 0x002fe20000400000 */
[----:B------:R-:W-:-:S05]  /*1440*/  IMAD.WIDE.U32 R8, R13, 0x4, R6 ;  /* 0x000000040d087825 */ /* 0x000fca00078e0006 */
[----:B------:R1:W-:Y:S04]  /*1450*/  STG.E desc[UR8][R8.64], R12 ;  /* 0x0000000c08007986 */ /* 0x0003e8000c101908 */
[----:B------:R1:W-:Y:S01]  /*1460*/  STG.E desc[UR8][R8.64+0x4], R14 ;  /* 0x0000040e08007986 */ /* 0x0003e2000c101908 */
[----:B------:R-:W-:Y:S01]  /*1470*/  FADD R23, R23, R12 ;  /* 0x0000000c17177221 */ /* 0x000fe20000000000 */
[----:B------:R-:W-:-:S03]  /*1480*/  IADD3 R13, PT, PT, R13, 0x2, RZ ;  /* 0x000000020d0d7810 */ /* 0x000fc60007ffe0ff */
[----:B------:R-:W-:-:S07]  /*1490*/  FADD R23, R23, R14 ;  /* 0x0000000e17177221 */ /* 0x000fce0000000000 */
.L_x_10:
[----:B------:R-:W-:Y:S05]  /*14a0*/  @P1 BRA `(.L_x_6) ;  /* 0x0000000000401947 */ /* 0x000fea0003800000 */
[----:B------:R-:W-:-:S06]  /*14b0*/  IMAD.WIDE.U32 R2, R13, 0x4, R2 ;  /* 0x000000040d027825 */ /* 0x000fcc00078e0002 */
[----:B------:R-:W2:Y:S01]  /*14c0*/  LDG.E.CONSTANT R3, desc[UR8][R2.64] ;  /* 0x0000000802037981 */ /* 0x000ea2000c1e9900 */
[----:B01----:R-:W-:Y:S01]  /*14d0*/  HFMA2 R9, -RZ, RZ, 0.96630859375, -0.0022525787353515625 ;  /* 0x3bbb989dff097431 */ /* 0x003fe200000001ff */
[----:B------:R-:W-:Y:S01]  /*14e0*/  MOV R11, 0x437c0000 ;  /* 0x437c0000000b7802 */ /* 0x000fe20000000f00 */
[----:B--2---:R-:W-:Y:S01]  /*14f0*/  FADD R0, R3, -R0 ;  /* 0x8000000003007221 */ /* 0x004fe20000000000 */
[----:B------:R-:W-:-:S04]  /*1500*/  IMAD.WIDE.U32 R2, R13, 0x4, R6 ;  /* 0x000000040d027825 */ /* 0x000fc800078e0006 */
[----:B------:R-:W-:-:S04]  /*1510*/  FFMA.SAT R8, R0, R9, 0.5 ;  /* 0x3f00000000087423 */ /* 0x000fc80000002009 */
[----:B------:R-:W-:-:S04]  /*1520*/  FFMA.RM R8, R8, R11, 12582913 ;  /* 0x4b40000108087423 */ /* 0x000fc8000000400b */
[C---:B------:R-:W-:Y:S01]  /*1530*/  FADD R9, R8.reuse, -12583039 ;  /* 0xcb40007f08097421 */ /* 0x040fe20000000000 */
[----:B------:R-:W-:-:S03]  /*1540*/  SHF.L.U32 R8, R8, 0x17, RZ ;  /* 0x0000001708087819 */ /* 0x000fc600000006ff */
[----:B------:R-:W-:-:S04]  /*1550*/  FFMA R9, R0, 1.4426950216293334961, -R9 ;  /* 0x3fb8aa3b00097823 */ /* 0x000fc80000000809 */
[----:B------:R-:W-:-:S06]  /*1560*/  FFMA R9, R0, 1.925963033500011079e-08, R9 ;  /* 0x32a5706000097823 */ /* 0x000fcc0000000009 */
[----:B------:R-:W0:Y:S02]  /*1570*/  MUFU.EX2 R9, R9 ;  /* 0x0000000900097308 */ /* 0x000e240000000800 */
[----:B0-----:R-:W-:-:S04]  /*1580*/  FMUL R8, R8, R9 ;  /* 0x0000000908087220 */ /* 0x001fc80000400000 */
[----:B------:R-:W-:Y:S01]  /*1590*/  FADD R23, R23, R8 ;  /* 0x0000000817177221 */ /* 0x000fe20000000000 */
[----:B------:R2:W-:Y:S06]  /*15a0*/  STG.E desc[UR8][R2.64], R8 ;  /* 0x0000000802007986 */ /* 0x0005ec000c101908 */
.L_x_6:
[----:B------:R-:W-:Y:S01]  /*15b0*/  IADD3 R0, PT, PT, R23, 0x1800000, RZ ;  /* 0x0180000017007810 */ /* 0x000fe20007ffe0ff */
[----:B------:R-:W-:Y:S03]  /*15c0*/  BSSY.RECONVERGENT B0, `(.L_x_11) ;  /* 0x000000d000007945 */ /* 0x000fe60003800200 */
[----:B------:R-:W-:-:S04]  /*15d0*/  LOP3.LUT R0, R0, 0x7f800000, RZ, 0xc0, !PT ;  /* 0x7f80000000007812 */ /* 0x000fc800078ec0ff */
[----:B------:R-:W-:-:S13]  /*15e0*/  ISETP.GT.U32.AND P0, PT, R0, 0x1ffffff, PT ;  /* 0x01ffffff0000780c */ /* 0x000fda0003f04070 */
[----:B------:R-:W-:Y:S05]  /*15f0*/  @P0 BRA `(.L_x_12) ;  /* 0x0000000000140947 */ /* 0x000fea0003800000 */
[----:B------:R-:W-:Y:S02]  /*1600*/  MOV R0, R23 ;  /* 0x0000001700007202 */ /* 0x000fe40000000f00 */
[----:B012---:R-:W-:-:S07]  /*1610*/  MOV R8, 0x1630 ;  /* 0x0000163000087802 */ /* 0x007fce0000000f00 */
[----:B------:R-:W-:Y:S05]  /*1620*/  CALL.REL.NOINC `($__internal_0_$__cuda_sm20_rcp_rn_f32_slowpath) ;  /* 0x00000008003c7944 */ /* 0x000fea0003c00000 */
[----:B------:R-:W-:Y:S01]  /*1630*/  MOV R0, R3 ;  /* 0x0000000300007202 */ /* 0x000fe20000000f00 */
[----:B------:R-:W-:Y:S06]  /*1640*/  BRA `(.L_x_13) ;  /* 0x0000000000107947 */ /* 0x000fec0003800000 */
.L_x_12:
[----:B------:R-:W2:Y:S02]  /*1650*/  MUFU.RCP R0, R23 ;  /* 0x0000001700007308 */ /* 0x000ea40000001000 */
[----:B--2---:R-:W-:-:S04]  /*1660*/  FFMA R2, R0, R23, -1 ;  /* 0xbf80000000027423 */ /* 0x004fc80000000017 */
[----:B------:R-:W-:-:S04]  /*1670*/  FADD.FTZ R3, -R2, -RZ ;  /* 0x800000ff02037221 */ /* 0x000fc80000010100 */
[----:B------:R-:W-:-:S07]  /*1680*/  FFMA R0, R0, R3, R0 ;  /* 0x0000000300007223 */ /* 0x000fce0000000000 */
.L_x_13:
[----:B------:R-:W-:Y:S05]  /*1690*/  BSYNC.RECONVERGENT B0 ;  /* 0x0000000000007941 */ /* 0x000fea0003800200 */
.L_x_11:
[----:B------:R-:W-:Y:S05]  /*16a0*/  @!P3 EXIT ;  /* 0x000000000000b94d */ /* 0x000fea0003800000 */
[----:B------:R-:W2:Y:S01]  /*16b0*/  LDCU UR4, c[0x0][0x394] ;  /* 0x00007280ff0477ac */ /* 0x000ea20008000800 */
[----:B01----:R-:W-:Y:S01]  /*16c0*/  HFMA2 R9, -RZ, RZ, 0, 0 ;  /* 0x00000000ff097431 */ /* 0x003fe200000001ff */
[----:B--2---:R-:W-:Y:S02]  /*16d0*/  UISETP.GE.U32.AND UP0, UPT, UR4, 0x10, UPT ;  /* 0x000000100400788c */ /* 0x004fe4000bf06070 */
[----:B------:R-:W-:-:S06]  /*16e0*/  ULOP3.LUT UR6, UR4, 0xf, URZ, 0xc0, !UPT ;  /* 0x0000000f04067892 */ /* 0x000fcc000f8ec0ff */
[----:B------:R-:W-:Y:S01]  /*16f0*/  ISETP.NE.AND P2, PT, RZ, UR6, PT ;  /* 0x00000006ff007c0c */ /* 0x000fe2000bf45270 */
[----:B------:R-:W-:-:S12]  /*1700*/  BRA.U !UP0, `(.L_x_14) ;  /* 0x0000000108f87547 */ /* 0x000fd8000b800000 */
[----:B------:R-:W0:Y:S01]  /*1710*/  LDCU.64 UR10, c[0x0][0x380] ;  /* 0x00007000ff0a77ac */ /* 0x000e220008000a00 */
[----:B------:R-:W-:-:S04]  /*1720*/  ULOP3.LUT UR7, UR4, 0x7ffffff0, URZ, 0xc0, !UPT ;  /* 0x7ffffff004077892 */ /* 0x000fc8000f8ec0ff */
[----:B------:R-:W-:Y:S02]  /*1730*/  UIADD3 UR5, UPT, UPT, -UR7, URZ, URZ ;  /* 0x000000ff07057290 */ /* 0x000fe4000fffe1ff */
[----:B------:R-:W-:Y:S02]  /*1740*/  MOV R9, UR7 ;  /* 0x0000000700097c02 */ /* 0x000fe40008000f00 */
[----:B0-----:R-:W-:-:S04]  /*1750*/  IADD3 R8, P0, PT, R4, UR10, RZ ;  /* 0x0000000a04087c10 */ /* 0x001fc8000ff1e0ff */
[----:B------:R-:W-:-:S04]  /*1760*/  IADD3 R8, P1, PT, R8, 0x20, RZ ;  /* 0x0000002008087810 */ /* 0x000fc80007f3e0ff */
[----:B------:R-:W-:-:S09]  /*1770*/  IADD3.X R21, PT, PT, RZ, UR11, R5, P1, P0 ;  /* 0x0000000bff157c10 */ /* 0x000fd20008fe0405 */
.L_x_15:
[----:B------:R-:W-:Y:S02]  /*1780*/  MOV R2, R8 ;  /* 0x0000000800027202 */ /* 0x000fe40000000f00 */
[----:B------:R-:W-:-:S05]  /*1790*/  MOV R3, R21 ;  /* 0x0000001500037202 */ /* 0x000fca0000000f00 */
[----:B------:R-:W2:Y:S04]  /*17a0*/  LDG.E R10, desc[UR8][R2.64+-0x1c] ;  /* 0xffffe408020a7981 */ /* 0x000ea8000c1e1900 */
[----:B------:R-:W3:Y:S04]  /*17b0*/  LDG.E R12, desc[UR8][R2.64+-0x18] ;  /* 0xffffe808020c7981 */ /* 0x000ee8000c1e1900 */
[----:B------:R-:W4:Y:S04]  /*17c0*/  LDG.E R14, desc[UR8][R2.64+-0x14] ;  /* 0xffffec08020e7981 */ /* 0x000f28000c1e1900 */
[----:B------:R-:W5:Y:S04]  /*17d0*/  LDG.E R16, desc[UR8][R2.64+-0x10] ;  /* 0xfffff00802107981 */ /* 0x000f68000c1e1900 */
        /* <DEDUP_REMOVED lines=11> */
[----:B------:R-:W5:Y:S01]  /*1890*/  LDG.E R21, desc[UR8][R2.64+-0x4] ;  /* 0xfffffc0802157981 */ /* 0x000f62000c1e1900 */
[----:B------:R-:W-:-:S04]  /*18a0*/  UIADD3 UR5, UPT, UPT, UR5, 0x10, URZ ;  /* 0x0000001005057890 */ /* 0x000fc8000fffe0ff */
[----:B------:R-:W-:Y:S01]  /*18b0*/  UISETP.NE.AND UP0, UPT, UR5, URZ, UPT ;  /* 0x000000ff0500728c */ /* 0x000fe2000bf05270 */
[-C--:B--2---:R-:W-:Y:S01]  /*18c0*/  FMUL R10, R10, R0.reuse ;  /* 0x000000000a0a7220 */ /* 0x084fe20000400000 */
[-C--:B---3--:R-:W-:Y:S01]  /*18d0*/  FMUL R12, R12, R0.reuse ;  /* 0x000000000c0c7220 */ /* 0x088fe20000400000 */
[-C--:B----4-:R-:W-:Y:S01]  /*18e0*/  FMUL R14, R14, R0.reuse ;  /* 0x000000000e0e7220 */ /* 0x090fe20000400000 */
[-C--:B-----5:R-:W-:Y:S01]  /*18f0*/  FMUL R16, R16, R0.reuse ;  /* 0x0000000010107220 */ /* 0x0a0fe20000400000 */
[-C--:B------:R-:W-:Y:S01]  /*1900*/  FMUL R18, R18, R0.reuse ;  /* 0x0000000012127220 */ /* 0x080fe20000400000 */
        /* <DEDUP_REMOVED lines=9> */
[----:B------:R-:W-:Y:S04]  /*19a0*/  STG.E desc[UR8][R2.64+-0x1c], R10 ;  /* 0xffffe40a02007986 */ /* 0x000fe8000c101908 */
        /* <DEDUP_REMOVED lines=12> */
[----:B------:R-:W-:Y:S01]  /*1a70*/  STG.E desc[UR8][R2.64+0x1c], R13 ;  /* 0x00001c0d02007986 */ /* 0x000fe2000c101908 */
[-C--:B------:R-:W-:Y:S01]  /*1a80*/  FMUL R8, R8, R0.reuse ;  /* 0x0000000008087220 */ /* 0x080fe20000400000 */
[----:B------:R-:W-:-:S04]  /*1a90*/  FMUL R21, R21, R0 ;  /* 0x0000000015157220 */ /* 0x000fc80000400000 */
[----:B------:R0:W-:Y:S04]  /*1aa0*/  STG.E desc[UR8][R2.64+-0x20], R8 ;  /* 0xffffe00802007986 */ /* 0x0001e8000c101908 */
[----:B------:R1:W-:Y:S01]  /*1ab0*/  STG.E desc[UR8][R2.64+-0x4], R21 ;  /* 0xfffffc1502007986 */ /* 0x0003e2000c101908 */
[----:B0-----:R-:W-:-:S04]  /*1ac0*/  IADD3 R8, P0, PT, R2, 0x40, RZ ;  /* 0x0000004002087810 */ /* 0x001fc80007f1e0ff */
[----:B-1----:R-:W-:Y:S01]  /*1ad0*/  IADD3.X R21, PT, PT, RZ, R3, RZ, P0, !PT ;  /* 0x00000003ff157210 */ /* 0x002fe200007fe4ff */
[----:B------:R-:W-:Y:S08]  /*1ae0*/  BRA.U UP0, `(.L_x_15) ;  /* 0xfffffffd00247547 */ /* 0x000ff0000b83ffff */
.L_x_14:
[----:B------:R-:W-:Y:S05]  /*1af0*/  @!P2 EXIT ;  /* 0x000000000000a94d */ /* 0x000fea0003800000 */
[----:B------:R-:W-:Y:S02]  /*1b00*/  UISETP.GE.U32.AND UP0, UPT, UR6, 0x8, UPT ;  /* 0x000000080600788c */ /* 0x000fe4000bf06070 */
[----:B------:R-:W-:-:S06]  /*1b10*/  ULOP3.LUT UR5, UR4, 0x7, URZ, 0xc0, !UPT ;  /* 0x0000000704057892 */ /* 0x000fcc000f8ec0ff */
[----:B------:R-:W-:Y:S01]  /*1b20*/  ISETP.NE.AND P0, PT, RZ, UR5, PT ;  /* 0x00000005ff007c0c */ /* 0x000fe2000bf05270 */
[----:B------:R-:W-:-:S12]  /*1b30*/  BRA.U !UP0, `(.L_x_16) ;  /* 0x0000000108687547 */ /* 0x000fd8000b800000 */
[----:B------:R-:W-:-:S05]  /*1b40*/  IMAD.WIDE.U32 R2, R9, 0x4, R6 ;  /* 0x0000000409027825 */ /* 0x000fca00078e0006 */
[----:B------:R-:W2:Y:S04]  /*1b50*/  LDG.E R11, desc[UR8][R2.64] ;  /* 0x00000008020b7981 */ /* 0x000ea8000c1e1900 */
[----:B------:R-:W3:Y:S04]  /*1b60*/  LDG.E R13, desc[UR8][R2.64+0x4] ;  /* 0x00000408020d7981 */ /* 0x000ee8000c1e1900 */
[----:B------:R-:W4:Y:S04]  /*1b70*/  LDG.E R15, desc[UR8][R2.64+0x8] ;  /* 0x00000808020f7981 */ /* 0x000f28000c1e1900 */
[----:B------:R-:W5:Y:S04]  /*1b80*/  LDG.E R17, desc[UR8][R2.64+0xc] ;  /* 0x00000c0802117981 */ /* 0x000f68000c1e1900 */
[----:B------:R-:W5:Y:S04]  /*1b90*/  LDG.E R19, desc[UR8][R2.64+0x10] ;  /* 0x0000100802137981 */ /* 0x000f68000c1e1900 */
[----:B------:R-:W5:Y:S04]  /*1ba0*/  LDG.E R21, desc[UR8][R2.64+0x14] ;  /* 0x0000140802157981 */ /* 0x000f68000c1e1900 */
[----:B------:R-:W5:Y:S04]  /*1bb0*/  LDG.E R23, desc[UR8][R2.64+0x18] ;  /* 0x0000180802177981 */ /* 0x000f68000c1e1900 */
[----:B------:R-:W5:Y:S01]  /*1bc0*/  LDG.E R25, desc[UR8][R2.64+0x1c] ;  /* 0x00001c0802197981 */ /* 0x000f62000c1e1900 */
[----:B------:R-:W-:Y:S01]  /*1bd0*/  IADD3 R9, PT, PT, R9, 0x8, RZ ;  /* 0x0000000809097810 */ /* 0x000fe20007ffe0ff */
[-C--:B--2---:R-:W-:Y:S01]  /*1be0*/  FMUL R11, R11, R0.reuse ;  /* 0x000000000b0b7220 */ /* 0x084fe20000400000 */
[----:B---3--:R-:W-:-:S04]  /*1bf0*/  FMUL R13, R13, R0 ;  /* 0x000000000d0d7220 */ /* 0x008fc80000400000 */
[----:B------:R0:W-:Y:S01]  /*1c00*/  STG.E desc[UR8][R2.64], R11 ;  /* 0x0000000b02007986 */ /* 0x0001e2000c101908 */
[----:B----4-:R-:W-:-:S03]  /*1c10*/  FMUL R15, R15, R0 ;  /* 0x000000000f0f7220 */ /* 0x010fc60000400000 */
[----:B------:R0:W-:Y:S01]  /*1c20*/  STG.E desc[UR8][R2.64+0x4], R13 ;  /* 0x0000040d02007986 */ /* 0x0001e2000c101908 */
[----:B-----5:R-:W-:-:S03]  /*1c30*/  FMUL R17, R17, R0 ;  /* 0x0000000011117220 */ /* 0x020fc60000400000 */
[----:B------:R0:W-:Y:S01]  /*1c40*/  STG.E desc[UR8][R2.64+0x8], R15 ;  /* 0x0000080f02007986 */ /* 0x0001e2000c101908 */
[----:B------:R-:W-:-:S03]  /*1c50*/  FMUL R19, R19, R0 ;  /* 0x0000000013137220 */ /* 0x000fc60000400000 */
[----:B------:R0:W-:Y:S01]  /*1c60*/  STG.E desc[UR8][R2.64+0xc], R17 ;  /* 0x00000c1102007986 */ /* 0x0001e2000c101908 */
[----:B------:R-:W-:-:S03]  /*1c70*/  FMUL R21, R21, R0 ;  /* 0x0000000015157220 */ /* 0x000fc60000400000 */
[----:B------:R0:W-:Y:S01]  /*1c80*/  STG.E desc[UR8][R2.64+0x10], R19 ;  /* 0x0000101302007986 */ /* 0x0001e2000c101908 */
[----:B------:R-:W-:-:S03]  /*1c90*/  FMUL R23, R23, R0 ;  /* 0x0000000017177220 */ /* 0x000fc60000400000 */
[----:B------:R0:W-:Y:S01]  /*1ca0*/  STG.E desc[UR8][R2.64+0x14], R21 ;  /* 0x0000141502007986 */ /* 0x0001e2000c101908 */
[----:B------:R-:W-:-:S03]  /*1cb0*/  FMUL R25, R25, R0 ;  /* 0x0000000019197220 */ /* 0x000fc60000400000 */
[----:B------:R0:W-:Y:S04]  /*1cc0*/  STG.E desc[UR8][R2.64+0x18], R23 ;  /* 0x0000181702007986 */ /* 0x0001e8000c101908 */
[----:B------:R0:W-:Y:S02]  /*1cd0*/  STG.E desc[UR8][R2.64+0x1c], R25 ;  /* 0x00001c1902007986 */ /* 0x0001e4000c101908 */
.L_x_16:
[----:B------:R-:W-:Y:S05]  /*1ce0*/  @!P0 EXIT ;  /* 0x000000000000894d */ /* 0x000fea0003800000 */
[----:B------:R-:W-:Y:S02]  /*1cf0*/  UISETP.GE.U32.AND UP0, UPT, UR5, 0x4, UPT ;  /* 0x000000040500788c */ /* 0x000fe4000bf06070 */
[----:B------:R-:W-:-:S06]  /*1d00*/  ULOP3.LUT UR4, UR4, 0x3, URZ, 0xc0, !UPT ;  /* 0x0000000304047892 */ /* 0x000fcc000f8ec0ff */
[----:B------:R-:W-:Y:S01]  /*1d10*/  ISETP.NE.AND P0, PT, RZ, UR4, PT ;  /* 0x00000004ff007c0c */ /* 0x000fe2000bf05270 */
[----:B------:R-:W-:-:S12]  /*1d20*/  BRA.U !UP0, `(.L_x_17) ;  /* 0x0000000108387547 */ /* 0x000fd8000b800000 */
[----:B------:R-:W-:-:S05]  /*1d30*/  IMAD.WIDE.U32 R6, R9, 0x4, R6 ;  /* 0x0000000409067825 */ /* 0x000fca00078e0006 */
[----:B0-----:R-:W2:Y:S04]  /*1d40*/  LDG.E R3, desc[UR8][R6.64] ;  /* 0x0000000806037981 */ /* 0x001ea8000c1e1900 */
[----:B------:R-:W3:Y:S04]  /*1d50*/  LDG.E R11, desc[UR8][R6.64+0x4] ;  /* 0x00000408060b7981 */ /* 0x000ee8000c1e1900 */
[----:B------:R-:W4:Y:S04]  /*1d60*/  LDG.E R13, desc[UR8][R6.64+0x8] ;  /* 0x00000808060d7981 */ /* 0x000f28000c1e1900 */
        /* <DEDUP_REMOVED lines=8> */
[----:B------:R1:W-:Y:S04]  /*1df0*/  STG.E desc[UR8][R6.64+0x8], R13 ;  /* 0x0000080d06007986 */ /* 0x0003e8000c101908 */
[----:B------:R1:W-:Y:S02]  /*1e00*/  STG.E desc[UR8][R6.64+0xc], R15 ;  /* 0x00000c0f06007986 */ /* 0x0003e4000c101908 */
.L_x_17:
[----:B------:R-:W-:Y:S05]  /*1e10*/  @!P0 EXIT ;  /* 0x000000000000894d */ /* 0x000fea0003800000 */
[----:B------:R-:W2:Y:S01]  /*1e20*/  LDCU.64 UR6, c[0x0][0x380] ;  /* 0x00007000ff0677ac */ /* 0x000ea20008000a00 */
[----:B------:R-:W-:Y:S01]  /*1e30*/  IMAD.WIDE.U32 R4, R9, 0x4, R4 ;  /* 0x0000000409047825 */ /* 0x000fe200078e0004 */
[----:B------:R-:W-:Y:S02]  /*1e40*/  UIADD3 UR4, UPT, UPT, -UR4, URZ, URZ ;  /* 0x000000ff04047290 */ /* 0x000fe4000fffe1ff */
[----:B--2---:R-:W-:-:S04]  /*1e50*/  IADD3 R4, P0, PT, R4, UR6, RZ ;  /* 0x0000000604047c10 */ /* 0x004fc8000ff1e0ff */
[----:B-1----:R-:W-:-:S09]  /*1e60*/  IADD3.X R7, PT, PT, R5, UR7, RZ, P0, !PT ;  /* 0x0000000705077c10 */ /* 0x002fd200087fe4ff */
.L_x_18:
[----:B01----:R-:W-:Y:S02]  /*1e70*/  MOV R2, R4 ;  /* 0x0000000400027202 */ /* 0x003fe40000000f00 */
[----:B------:R-:W-:-:S05]  /*1e80*/  MOV R3, R7 ;  /* 0x0000000700037202 */ /* 0x000fca0000000f00 */
[----:B------:R-:W2:Y:S01]  /*1e90*/  LDG.E R5, desc[UR8][R2.64] ;  /* 0x0000000802057981 */ /* 0x000ea2000c1e1900 */
[----:B------:R-:W-:Y:S01]  /*1ea0*/  UIADD3 UR4, UPT, UPT, UR4, 0x1, URZ ;  /* 0x0000000104047890 */ /* 0x000fe2000fffe0ff */
[----:B------:R-:W-:-:S03]  /*1eb0*/  IADD3 R4, P0, PT, R2, 0x4, RZ ;  /* 0x0000000402047810 */ /* 0x000fc60007f1e0ff */
[----:B------:R-:W-:Y:S01]  /*1ec0*/  UISETP.NE.AND UP0, UPT, UR4, URZ, UPT ;  /* 0x000000ff0400728c */ /* 0x000fe2000bf05270 */
[----:B------:R-:W-:Y:S01]  /*1ed0*/  IADD3.X R7, PT, PT, RZ, R3, RZ, P0, !PT ;  /* 0x00000003ff077210 */ /* 0x000fe200007fe4ff */
[----:B--2---:R-:W-:-:S05]  /*1ee0*/  FMUL R5, R5, R0 ;  /* 0x0000000005057220 */ /* 0x004fca0000400000 */
[----:B------:R1:W-:Y:S02]  /*1ef0*/  STG.E desc[UR8][R2.64], R5 ;  /* 0x0000000502007986 */ /* 0x0003e4000c101908 */
[----:B------:R-:W-:Y:S05]  /*1f00*/  BRA.U UP0, `(.L_x_18) ;  /* 0xfffffffd00d87547 */ /* 0x000fea000b83ffff */
[----:B------:R-:W-:Y:S05]  /*1f10*/  EXIT ;  /* 0x000000000000794d */ /* 0x000fea0003800000 */
        .weak           $__internal_0_$__cuda_sm20_rcp_rn_f32_slowpath
        .type           $__internal_0_$__cuda_sm20_rcp_rn_f32_slowpath,@function
        .size           $__internal_0_$__cuda_sm20_rcp_rn_f32_slowpath,(.L_x_24 - $__internal_0_$__cuda_sm20_rcp_rn_f32_slowpath)
$__internal_0_$__cuda_sm20_rcp_rn_f32_slowpath:
[----:B------:R-:W-:Y:S01]  /*1f20*/  SHF.L.U32 R2, R0, 0x1, RZ ;  /* 0x0000000100027819 */ /* 0x000fe200000006ff */
[----:B------:R-:W-:Y:S03]  /*1f30*/  BSSY.RECONVERGENT B1, `(.L_x_19) ;  /* 0x0000030000017945 */ /* 0x000fe60003800200 */
[----:B------:R-:W-:-:S04]  /*1f40*/  SHF.R.U32.HI R11, RZ, 0x18, R2 ;  /* 0x00000018ff0b7819 */ /* 0x000fc80000011602 */
[----:B------:R-:W-:-:S13]  /*1f50*/  ISETP.NE.U32.AND P0, PT, R11, RZ, PT ;  /* 0x000000ff0b00720c */ /* 0x000fda0003f05070 */
[----:B------:R-:W-:Y:S05]  /*1f60*/  @P0 BRA `(.L_x_20) ;  /* 0x0000000000280947 */ /* 0x000fea0003800000 */
[----:B------:R-:W-:-:S04]  /*1f70*/  SHF.L.U32 R2, R0, 0x1, RZ ;  /* 0x0000000100027819 */ /* 0x000fc800000006ff */
[----:B------:R-:W-:-:S13]  /*1f80*/  ISETP.NE.AND P0, PT, R2, RZ, PT ;  /* 0x000000ff0200720c */ /* 0x000fda0003f05270 */
[----:B------:R-:W-:Y:S01]  /*1f90*/  @P0 FFMA R9, R0, 1.84467440737095516160e+19, RZ ;  /* 0x5f80000000090823 */ /* 0x000fe200000000ff */
[----:B------:R-:W-:Y:S08]  /*1fa0*/  @!P0 MUFU.RCP R3, R0 ;  /* 0x0000000000038308 */ /* 0x000ff00000001000 */
[----:B------:R-:W0:Y:S02]  /*1fb0*/  @P0 MUFU.RCP R2, R9 ;  /* 0x0000000900020308 */ /* 0x000e240000001000 */
[----:B0-----:R-:W-:-:S04]  /*1fc0*/  @P0 FFMA R10, R9, R2, -1 ;  /* 0xbf800000090a0423 */ /* 0x001fc80000000002 */
[----:B------:R-:W-:-:S04]  /*1fd0*/  @P0 FADD.FTZ R11, -R10, -RZ ;  /* 0x800000ff0a0b0221 */ /* 0x000fc80000010100 */
[----:B------:R-:W-:-:S04]  /*1fe0*/  @P0 FFMA R2, R2, R11, R2 ;  /* 0x0000000b02020223 */ /* 0x000fc80000000002 */
[----:B------:R-:W-:Y:S01]  /*1ff0*/  @P0 FFMA R3, R2, 1.84467440737095516160e+19, RZ ;  /* 0x5f80000002030823 */ /* 0x000fe200000000ff */
[----:B------:R-:W-:Y:S06]  /*2000*/  BRA `(.L_x_21) ;  /* 0x0000000000887947 */ /* 0x000fec0003800000 */
.L_x_20:
[----:B------:R-:W-:-:S04]  /*2010*/  IADD3 R13, PT, PT, R11, -0xfd, RZ ;  /* 0xffffff030b0d7810 */ /* 0x000fc80007ffe0ff */
[----:B------:R-:W-:-:S13]  /*2020*/  ISETP.GT.U32.AND P0, PT, R13, 0x1, PT ;  /* 0x000000010d00780c */ /* 0x000fda0003f04070 */
[----:B------:R-:W-:Y:S05]  /*2030*/  @P0 BRA `(.L_x_22) ;  /* 0x0000000000780947 */ /* 0x000fea0003800000 */
[----:B------:R-:W-:Y:S01]  /*2040*/  LOP3.LUT R2, R0, 0x7fffff, RZ, 0xc0, !PT ;  /* 0x007fffff00027812 */ /* 0x000fe200078ec0ff */
[----:B------:R-:W-:-:S03]  /*2050*/  HFMA2 R12, -RZ, RZ, 0, 1.78813934326171875e-07 ;  /* 0x00000003ff0c7431 */ /* 0x000fc600000001ff */
[----:B------:R-:W-:-:S04]  /*2060*/  LOP3.LUT R2, R2, 0x3f800000, RZ, 0xfc, !PT ;  /* 0x3f80000002027812 */ /* 0x000fc800078efcff */
[----:B------:R-:W0:Y:S01]  /*2070*/  MUFU.RCP R3, R2 ;  /* 0x0000000200037308 */ /* 0x000e220000001000 */
[----:B------:R-:W-:Y:S01]  /*2080*/  SHF.L.U32 R12, R12, R13, RZ ;  /* 0x0000000d0c0c7219 */ /* 0x000fe200000006ff */
[----:B0-----:R-:W-:-:S04]  /*2090*/  FFMA R9, R2, R3, -1 ;  /* 0xbf80000002097423 */ /* 0x001fc80000000003 */
[----:B------:R-:W-:-:S04]  /*20a0*/  FADD.FTZ R10, -R9, -RZ ;  /* 0x800000ff090a7221 */ /* 0x000fc80000010100 */
[CCC-:B------:R-:W-:Y:S01]  /*20b0*/  FFMA.RM R9, R3.reuse, R10.reuse, R3.reuse ;  /* 0x0000000a03097223 */ /* 0x1c0fe20000004003 */
[----:B------:R-:W-:-:S04]  /*20c0*/  FFMA.RP R10, R3, R10, R3 ;  /* 0x0000000a030a7223 */ /* 0x000fc80000008003 */
[C---:B------:R-:W-:Y:S02]  /*20d0*/  LOP3.LUT R3, R9.reuse, 0x7fffff, RZ, 0xc0, !PT ;  /* 0x007fffff09037812 */ /* 0x040fe400078ec0ff */
[----:B------:R-:W-:Y:S02]  /*20e0*/  FSETP.NEU.FTZ.AND P0, PT, R9, R10, PT ;  /* 0x0000000a0900720b */ /* 0x000fe40003f1d000 */
[----:B------:R-:W-:Y:S02]  /*20f0*/  LOP3.LUT R3, R3, 0x800000, RZ, 0xfc, !PT ;  /* 0x0080000003037812 */ /* 0x000fe400078efcff */
[----:B------:R-:W-:Y:S02]  /*2100*/  SEL R9, RZ, 0xffffffff, !P0 ;  /* 0xffffffffff097807 */ /* 0x000fe40004000000 */
[----:B------:R-:W-:Y:S02]  /*2110*/  LOP3.LUT R12, R12, R3, RZ, 0xc0, !PT ;  /* 0x000000030c0c7212 */ /* 0x000fe400078ec0ff */
[----:B------:R-:W-:-:S02]  /*2120*/  IADD3 R2, PT, PT, -R9, RZ, RZ ;  /* 0x000000ff09027210 */ /* 0x000fc40007ffe1ff */
[-C--:B------:R-:W-:Y:S02]  /*2130*/  SHF.R.U32.HI R12, RZ, R13.reuse, R12 ;  /* 0x0000000dff0c7219 */ /* 0x080fe4000001160c */
[----:B------:R-:W-:Y:S02]  /*2140*/  LOP3.LUT P1, RZ, R2, R13, R3, 0xf8, !PT ;  /* 0x0000000d02ff7212 */ /* 0x000fe4000782f803 */
[C---:B------:R-:W-:Y:S02]  /*2150*/  LOP3.LUT P0, RZ, R12.reuse, 0x1, RZ, 0xc0, !PT ;  /* 0x000000010cff7812 */ /* 0x040fe4000780c0ff */
[----:B------:R-:W-:-:S04]  /*2160*/  LOP3.LUT P2, RZ, R12, 0x2, RZ, 0xc0, !PT ;  /* 0x000000020cff7812 */ /* 0x000fc8000784c0ff */
[----:B------:R-:W-:Y:S02]  /*2170*/  PLOP3.LUT P0, PT, P0, P1, P2, 0xe0, 0x0 ;  /* 0x000000000000781c */ /* 0x000fe40000703c20 */
[----:B------:R-:W-:Y:S02]  /*2180*/  LOP3.LUT P1, RZ, R0, 0x7fffff, RZ, 0xc0, !PT ;  /* 0x007fffff00ff7812 */ /* 0x000fe4000782c0ff */
[----:B------:R-:W-:-:S04]  /*2190*/  SEL R2, RZ, 0x1, !P0 ;  /* 0x00000001ff027807 */ /* 0x000fc80004000000 */
[----:B------:R-:W-:-:S04]  /*21a0*/  IADD3 R2, PT, PT, -R2, RZ, RZ ;  /* 0x000000ff02027210 */ /* 0x000fc80007ffe1ff */
[----:B------:R-:W-:Y:S02]  /*21b0*/  ISETP.GE.AND P0, PT, R2, RZ, PT ;  /* 0x000000ff0200720c */ /* 0x000fe40003f06270 */
[----:B------:R-:W-:-:S04]  /*21c0*/  IADD3 R2, PT, PT, R11, -0xfc, RZ ;  /* 0xffffff040b027810 */ /* 0x000fc80007ffe0ff */
[----:B------:R-:W-:-:S07]  /*21d0*/  SHF.R.U32.HI R3, RZ, R2, R3 ;  /* 0x00000002ff037219 */ /* 0x000fce0000011603 */
[----:B------:R-:W-:-:S04]  /*21e0*/  @!P0 IADD3 R3, PT, PT, R3, 0x1, RZ ;  /* 0x0000000103038810 */ /* 0x000fc80007ffe0ff */
[----:B------:R-:W-:-:S04]  /*21f0*/  @!P1 SHF.L.U32 R3, R3, 0x1, RZ ;  /* 0x0000000103039819 */ /* 0x000fc800000006ff */
[----:B------:R-:W-:Y:S01]  /*2200*/  LOP3.LUT R3, R3, 0x80000000, R0, 0xf8, !PT ;  /* 0x8000000003037812 */ /* 0x000fe200078ef800 */
[----:B------:R-:W-:Y:S06]  /*2210*/  BRA `(.L_x_21) ;  /* 0x0000000000047947 */ /* 0x000fec0003800000 */
.L_x_22:
[----:B------:R0:W1:Y:S02]  /*2220*/  MUFU.RCP R3, R0 ;  /* 0x0000000000037308 */ /* 0x0000640000001000 */
.L_x_21:
[----:B------:R-:W-:Y:S05]  /*2230*/  BSYNC.RECONVERGENT B1 ;  /* 0x0000000000017941 */ /* 0x000fea0003800200 */
.L_x_19:
[----:B------:R-:W-:-:S04]  /*2240*/  MOV R9, 0x0 ;  /* 0x0000000000097802 */ /* 0x000fc80000000f00 */
[----:B01----:R-:W-:Y:S05]  /*2250*/  RET.REL.NODEC R8 `(_Z25softmax_forward_kernel_v1PfPKfii) ;  /* 0xffffffdc08687950 */ /* 0x003fea0003c3ffff */
.L_x_23:
[----:B------:R-:W-:-:S00]  /*2260*/  BRA `(.L_x_23) ;  /* 0xfffffffc00fc7947 */ /* 0x000fc0000383ffff */
[----:B------:R-:W-:-:S00]  /*2270*/  NOP ;  /* 0x0000000000007918 */ /* 0x000fc00000000000 */
        /* <DEDUP_REMOVED lines=8> */
.L_x_24:


//--------------------- .nv.shared.reserved.0     --------------------------
	.section	.nv.shared.reserved.0,"aw",@nobits
	.weak		__nv_reservedSMEM_offset_0_alias
	.size		__nv_reservedSMEM_offset_0_alias, 0, 64
	.other		__nv_reservedSMEM_offset_0_alias,@"STO_CUDA_RESERVED_SHARED STV_DEFAULT"
__nv_reservedSMEM_offset_0_alias:
	.zero		0
	.zero		64


//--------------------- .nv.constant0._Z25softmax_forward_kernel_v1PfPKfii --------------------------
	.section	.nv.constant0._Z25softmax_forward_kernel_v1PfPKfii,"a",@progbits
	.sectionflags	@""
	.align	4
.nv.constant0._Z25softmax_forward_kernel_v1PfPKfii:
	.zero		920


//--------------------- SYMBOLS --------------------------

	.type		.nv.reservedSmem.offset0,@object
	.size		.nv.reservedSmem.offset0,0x4
